	.target	sm_100a

	.elftype	@"ET_EXEC"


//--------------------- .note.nv.tkinfo           --------------------------
	.section	.note.nv.tkinfo,"",@"SHT_NOTE"
	.sectionflags	@"SHF_NOTE_NV_TKINFO"
	.tkinfo
        /*0018*/ 	.word	0x00000002
        /*0030*/ 	.string	""
        /*0030*/ 	.string	"ptxas"
        /*0030*/ 	.string	"Cuda compilation tools, release 13.0, V13.0.88"
        /*0030*/ 	.string	"Build cuda_13.0.r13.0/compiler.36424714_0"
        /*0030*/ 	.string	"-arch sm_100a -m 64 "



//--------------------- .note.nv.cuinfo           --------------------------
	.section	.note.nv.cuinfo,"",@"SHT_NOTE"
	.sectionflags	@"SHF_NOTE_NV_CUINFO"
        /*0018*/ 	.short	0x0002
        /*001a*/ 	.short	0x0064
        /*001c*/ 	.short	0x0082
	.zero		2


//--------------------- .nv.info                  --------------------------
	.section	.nv.info,"",@"SHT_CUDA_INFO"
	.align	4


	//----- nvinfo : EIATTR_REGCOUNT
	.align		4
        /*0000*/ 	.byte	0x04, 0x2f
        /*0002*/ 	.short	(.L_19 - .L_18)
	.align		4
.L_18:
        /*0004*/ 	.word	index@(_ZN7cutlass13device_kernelINS_4gemm6kernel13GemmUniversalIN4cute5tupleIJiiiiEEENS1_10collective13CollectiveMmaINS1_35MainloopSm100TmaUmmaWarpSpecializedILi3ELi2ELi4ENS5_IJNS4_1CILi1EEESB_SB_EEEEENS5_IJNSA_ILi128EEESE_NSA_ILi64EEEEEEaNS5_IJlSB_lEEEaSH_NS4_8TiledMMAINS4_8MMA_AtomIJNS4_15SM100_MMA_S8_SSIaaiLi128ELi128ELNS4_4UMMA5MajorE0ELSM_0ELNSL_8SaturateE0EEEEEENS4_6LayoutISC_NS5_IJNSA_ILi0EEESR_SR_EEEEENS5_IJNS4_10UnderscoreESU_SU_EEEEENS4_13SM90_TMA_LOADENS4_14ComposedLayoutINS4_7SwizzleILi2ELi4ELi3EEENS4_18smem_ptr_flag_bitsILi8EEENSQ_INS5_IJNSA_ILi8EEESF_EEENS5_IJSF_SB_EEEEEEEvNS4_8identityESX_S17_vS18_EENS_8epilogue10collective18CollectiveEpilogueINS1A_23Sm100TmaWarpSpecializedILi2ELi2ELi64ELb0ELb0EEEJSG_NS5_IJNSQ_ISE_SB_EENSQ_ISF_SB_EEEEEaSH_aSH_NS1A_6fusion15FusionCallbacksIS1E_NS1I_17LinearCombinationIaiaiLNS_15FloatRoundStyleE2EEESG_S1H_JEEENS4_5SM1004TMEM4LOAD26SM100_TMEM_LOAD_32dp32b64xESX_S17_NS4_39AutoVectorizingCopyWithAssumedAlignmentILi128EEENS4_14SM90_TMA_STOREES17_S1T_S1T_EEEvvEEEEvNT_6ParamsE)
        /*0008*/ 	.word	0x000000af


	//----- nvinfo : EIATTR_FRAME_SIZE
	.align		4
.L_19:
        /*000c*/ 	.byte	0x04, 0x11
        /*000e*/ 	.short	(.L_21 - .L_20)
	.align		4
.L_20:
        /*0010*/ 	.word	index@($__internal_2_$__cuda_sm10x_tcgen05_guardrail_trap_unallocated_columns_being_dealloced)
        /*0014*/ 	.word	0x00000000


	//----- nvinfo : EIATTR_FRAME_SIZE
	.align		4
.L_21:
        /*0018*/ 	.byte	0x04, 0x11
        /*001a*/ 	.short	(.L_23 - .L_22)
	.align		4
.L_22:
        /*001c*/ 	.word	index@($__internal_1_$__cuda_sm10x_tcgen05_guardrail_trap_phase_invalid_during_alloc)
        /*0020*/ 	.word	0x00000000


	//----- nvinfo : EIATTR_FRAME_SIZE
	.align		4
.L_23:
        /*0024*/ 	.byte	0x04, 0x11
        /*0026*/ 	.short	(.L_25 - .L_24)
	.align		4
.L_24:
        /*0028*/ 	.word	index@($__internal_0_$__cuda_sm10x_tcgen05_guardrail_trap_col_being_dealloced_not_returned_by_alloc)
        /*002c*/ 	.word	0x00000000


	//----- nvinfo : EIATTR_FRAME_SIZE
	.align		4
.L_25:
        /*0030*/ 	.byte	0x04, 0x11
        /*0032*/ 	.short	(.L_27 - .L_26)
	.align		4
.L_26:
        /*0034*/ 	.word	index@(_ZN7cutlass13device_kernelINS_4gemm6kernel13GemmUniversalIN4cute5tupleIJiiiiEEENS1_10collective13CollectiveMmaINS1_35MainloopSm100TmaUmmaWarpSpecializedILi3ELi2ELi4ENS5_IJNS4_1CILi1EEESB_SB_EEEEENS5_IJNSA_ILi128EEESE_NSA_ILi64EEEEEEaNS5_IJlSB_lEEEaSH_NS4_8TiledMMAINS4_8MMA_AtomIJNS4_15SM100_MMA_S8_SSIaaiLi128ELi128ELNS4_4UMMA5MajorE0ELSM_0ELNSL_8SaturateE0EEEEEENS4_6LayoutISC_NS5_IJNSA_ILi0EEESR_SR_EEEEENS5_IJNS4_10UnderscoreESU_SU_EEEEENS4_13SM90_TMA_LOADENS4_14ComposedLayoutINS4_7SwizzleILi2ELi4ELi3EEENS4_18smem_ptr_flag_bitsILi8EEENSQ_INS5_IJNSA_ILi8EEESF_EEENS5_IJSF_SB_EEEEEEEvNS4_8identityESX_S17_vS18_EENS_8epilogue10collective18CollectiveEpilogueINS1A_23Sm100TmaWarpSpecializedILi2ELi2ELi64ELb0ELb0EEEJSG_NS5_IJNSQ_ISE_SB_EENSQ_ISF_SB_EEEEEaSH_aSH_NS1A_6fusion15FusionCallbacksIS1E_NS1I_17LinearCombinationIaiaiLNS_15FloatRoundStyleE2EEESG_S1H_JEEENS4_5SM1004TMEM4LOAD26SM100_TMEM_LOAD_32dp32b64xESX_S17_NS4_39AutoVectorizingCopyWithAssumedAlignmentILi128EEENS4_14SM90_TMA_STOREES17_S1T_S1T_EEEvvEEEEvNT_6ParamsE)
        /*0038*/ 	.word	0x00000000


	//----- nvinfo : EIATTR_MIN_STACK_SIZE
	.align		4
.L_27:
        /*003c*/ 	.byte	0x04, 0x12
        /*003e*/ 	.short	(.L_29 - .L_28)
	.align		4
.L_28:
        /*0040*/ 	.word	index@(_ZN7cutlass13device_kernelINS_4gemm6kernel13GemmUniversalIN4cute5tupleIJiiiiEEENS1_10collective13CollectiveMmaINS1_35MainloopSm100TmaUmmaWarpSpecializedILi3ELi2ELi4ENS5_IJNS4_1CILi1EEESB_SB_EEEEENS5_IJNSA_ILi128EEESE_NSA_ILi64EEEEEEaNS5_IJlSB_lEEEaSH_NS4_8TiledMMAINS4_8MMA_AtomIJNS4_15SM100_MMA_S8_SSIaaiLi128ELi128ELNS4_4UMMA5MajorE0ELSM_0ELNSL_8SaturateE0EEEEEENS4_6LayoutISC_NS5_IJNSA_ILi0EEESR_SR_EEEEENS5_IJNS4_10UnderscoreESU_SU_EEEEENS4_13SM90_TMA_LOADENS4_14ComposedLayoutINS4_7SwizzleILi2ELi4ELi3EEENS4_18smem_ptr_flag_bitsILi8EEENSQ_INS5_IJNSA_ILi8EEESF_EEENS5_IJSF_SB_EEEEEEEvNS4_8identityESX_S17_vS18_EENS_8epilogue10collective18CollectiveEpilogueINS1A_23Sm100TmaWarpSpecializedILi2ELi2ELi64ELb0ELb0EEEJSG_NS5_IJNSQ_ISE_SB_EENSQ_ISF_SB_EEEEEaSH_aSH_NS1A_6fusion15FusionCallbacksIS1E_NS1I_17LinearCombinationIaiaiLNS_15FloatRoundStyleE2EEESG_S1H_JEEENS4_5SM1004TMEM4LOAD26SM100_TMEM_LOAD_32dp32b64xESX_S17_NS4_39AutoVectorizingCopyWithAssumedAlignmentILi128EEENS4_14SM90_TMA_STOREES17_S1T_S1T_EEEvvEEEEvNT_6ParamsE)
        /*0044*/ 	.word	0x00000000
.L_29:


//--------------------- .nv.compat                --------------------------
	.section	.nv.compat,"",@"SHT_CUDA_COMPAT_INFO"
	.align	4
        /*0000*/ 	.byte	0x02, 0x09, 0x01, 0x00, 0x02, 0x02, 0x03, 0x00, 0x02, 0x05, 0x06, 0x00, 0x03, 0x07, 0x01, 0x01
        /*0010*/ 	.byte	0x02, 0x03, 0x01, 0x00, 0x02, 0x06, 0x01, 0x00, 0x04, 0x0b, 0x08, 0x00, 0x01, 0x00, 0x00, 0x00
        /*0020*/ 	.byte	0x00, 0x00, 0x00, 0x00


//--------------------- .nv.info._ZN7cutlass13device_kernelINS_4gemm6kernel13GemmUniversalIN4cute5tupleIJiiiiEEENS1_10collective13CollectiveMmaINS1_35MainloopSm100TmaUmmaWarpSpecializedILi3ELi2ELi4ENS5_IJNS4_1CILi1EEESB_SB_EEEEENS5_IJNSA_ILi128EEESE_NSA_ILi64EEEEEEaNS5_IJlSB_lEEEaSH_NS4_8TiledMMAINS4_8MMA_AtomIJNS4_15SM100_MMA_S8_SSIaaiLi128ELi128ELNS4_4UMMA5MajorE0ELSM_0ELNSL_8SaturateE0EEEEEENS4_6LayoutISC_NS5_IJNSA_ILi0EEESR_SR_EEEEENS5_IJNS4_10UnderscoreESU_SU_EEEEENS4_13SM90_TMA_LOADENS4_14ComposedLayoutINS4_7SwizzleILi2ELi4ELi3EEENS4_18smem_ptr_flag_bitsILi8EEENSQ_INS5_IJNSA_ILi8EEESF_EEENS5_IJSF_SB_EEEEEEEvNS4_8identityESX_S17_vS18_EENS_8epilogue10collective18CollectiveEpilogueINS1A_23Sm100TmaWarpSpecializedILi2ELi2ELi64ELb0ELb0EEEJSG_NS5_IJNSQ_ISE_SB_EENSQ_ISF_SB_EEEEEaSH_aSH_NS1A_6fusion15FusionCallbacksIS1E_NS1I_17LinearCombinationIaiaiLNS_15FloatRoundStyleE2EEESG_S1H_JEEENS4_5SM1004TMEM4LOAD26SM100_TMEM_LOAD_32dp32b64xESX_S17_NS4_39AutoVectorizingCopyWithAssumedAlignmentILi128EEENS4_14SM90_TMA_STOREES17_S1T_S1T_EEEvvEEEEvNT_6ParamsE --------------------------
	.section	.nv.info._ZN7cutlass13device_kernelINS_4gemm6kernel13GemmUniversalIN4cute5tupleIJiiiiEEENS1_10collective13CollectiveMmaINS1_35MainloopSm100TmaUmmaWarpSpecializedILi3ELi2ELi4ENS5_IJNS4_1CILi1EEESB_SB_EEEEENS5_IJNSA_ILi128EEESE_NSA_ILi64EEEEEEaNS5_IJlSB_lEEEaSH_NS4_8TiledMMAINS4_8MMA_AtomIJNS4_15SM100_MMA_S8_SSIaaiLi128ELi128ELNS4_4UMMA5MajorE0ELSM_0ELNSL_8SaturateE0EEEEEENS4_6LayoutISC_NS5_IJNSA_ILi0EEESR_SR_EEEEENS5_IJNS4_10UnderscoreESU_SU_EEEEENS4_13SM90_TMA_LOADENS4_14ComposedLayoutINS4_7SwizzleILi2ELi4ELi3EEENS4_18smem_ptr_flag_bitsILi8EEENSQ_INS5_IJNSA_ILi8EEESF_EEENS5_IJSF_SB_EEEEEEEvNS4_8identityESX_S17_vS18_EENS_8epilogue10collective18CollectiveEpilogueINS1A_23Sm100TmaWarpSpecializedILi2ELi2ELi64ELb0ELb0EEEJSG_NS5_IJNSQ_ISE_SB_EENSQ_ISF_SB_EEEEEaSH_aSH_NS1A_6fusion15FusionCallbacksIS1E_NS1I_17LinearCombinationIaiaiLNS_15FloatRoundStyleE2EEESG_S1H_JEEENS4_5SM1004TMEM4LOAD26SM100_TMEM_LOAD_32dp32b64xESX_S17_NS4_39AutoVectorizingCopyWithAssumedAlignmentILi128EEENS4_14SM90_TMA_STOREES17_S1T_S1T_EEEvvEEEEvNT_6ParamsE,"",@"SHT_CUDA_INFO"
	.sectionflags	@""
	.align	4


	//----- nvinfo : EIATTR_CUDA_API_VERSION
	.align		4
        /*0000*/ 	.byte	0x04, 0x37
        /*0002*/ 	.short	(.L_31 - .L_30)
.L_30:
        /*0004*/ 	.word	0x00000082


	//----- nvinfo : EIATTR_KPARAM_INFO
	.align		4
.L_31:
        /*0008*/ 	.byte	0x04, 0x17
        /*000a*/ 	.short	(.L_33 - .L_32)
.L_32:
        /*000c*/ 	.word	0x00000000
        /*0010*/ 	.short	0x0000
        /*0012*/ 	.short	0x0000
        /*0014*/ 	.byte	0x00, 0xf0, 0x01, 0x20


	//----- nvinfo : EIATTR_AT_ENTRY_FRAGMENTS
	.align		4
.L_33:
        /*0018*/ 	.byte	0x04, 0x4f
        /*001a*/ 	.short	(.L_35 - .L_34)


	//   ....[0]....
.L_34:
        /*001c*/ 	.word	0x00000006


	//----- nvinfo : EIATTR_RESERVED_SMEM_USED
	.align		4
.L_35:
        /*0020*/ 	.byte	0x01, 0x41
	.zero		2


	//----- nvinfo : EIATTR_SPARSE_MMA_MASK
	.align		4
        /*0024*/ 	.byte	0x03, 0x50
        /*0026*/ 	.short	0x0000


	//----- nvinfo : EIATTR_TCGEN05_1CTA_USED
	.align		4
        /*0028*/ 	.byte	0x01, 0x51
	.zero		2


	//----- nvinfo : EIATTR_MAXREG_COUNT
	.align		4
        /*002c*/ 	.byte	0x03, 0x1b
        /*002e*/ 	.short	0x00ff


	//----- nvinfo : EIATTR_NUM_BARRIERS
	.align		4
        /*0030*/ 	.byte	0x02, 0x4c
        /*0032*/ 	.byte	0x07
	.zero		1


	//----- nvinfo : EIATTR_EXTERNS
	.align		4
        /*0034*/ 	.byte	0x04, 0x0f
        /*0036*/ 	.short	(.L_37 - .L_36)


	//   ....[0]....
	.align		4
.L_36:
        /*0038*/ 	.word	index@(__assertfail)


	//----- nvinfo : EIATTR_MERCURY_ISA_VERSION
	.align		4
.L_37:
        /*003c*/ 	.byte	0x03, 0x5f
        /*003e*/ 	.short	0x0101


	//----- nvinfo : EIATTR_INT_WARP_WIDE_INSTR_OFFSETS
	.align		4
        /*0040*/ 	.byte	0x04, 0x31
        /*0042*/ 	.short	(.L_39 - .L_38)


	//   ....[0]....
.L_38:
        /*0044*/ 	.word	0x00001d70


	//   ....[1]....
        /*0048*/ 	.word	0x00003650


	//   ....[2]....
        /*004c*/ 	.word	0x00003670


	//   ....[3]....
        /*0050*/ 	.word	0x000036a0


	//   ....[4]....
        /*0054*/ 	.word	0x00003fd0


	//   ....[5]....
        /*0058*/ 	.word	0x00004040


	//   ....[6]....
        /*005c*/ 	.word	0x00004220


	//   ....[7]....
        /*0060*/ 	.word	0x00004380


	//----- nvinfo : EIATTR_COOP_GROUP_MASK_REGIDS
	.align		4
.L_39:
        /*0064*/ 	.byte	0x04, 0x29
        /*0066*/ 	.short	(.L_41 - .L_40)


	//   ....[0]....
.L_40:
        /*0068*/ 	.word	0xffffffff


	//   ....[1]....
        /*006c*/ 	.word	0xffffffff


	//   ....[2]....
        /*0070*/ 	.word	0xffffffff


	//   ....[3]....
        /*0074*/ 	.word	0xffffffff


	//   ....[4]....
        /*0078*/ 	.word	0xffffffff


	//   ....[5]....
        /*007c*/ 	.word	0xffffffff


	//   ....[6]....
        /*0080*/ 	.word	0xffffffff


	//   ....[7]....
        /*0084*/ 	.word	0xffffffff


	//   ....[8]....
        /*0088*/ 	.word	0xffffffff


	//   ....[9]....
        /*008c*/ 	.word	0xffffffff


	//   ....[10]....
        /*0090*/ 	.word	0xffffffff


	//   ....[11]....
        /*0094*/ 	.word	0xffffffff


	//   ....[12]....
        /*0098*/ 	.word	0xffffffff


	//----- nvinfo : EIATTR_COOP_GROUP_INSTR_OFFSETS
	.align		4
.L_41:
        /*009c*/ 	.byte	0x04, 0x28
        /*009e*/ 	.short	(.L_43 - .L_42)


	//   ....[0]....
.L_42:
        /*00a0*/ 	.word	0x00000090


	//   ....[1]....
        /*00a4*/ 	.word	0x000004d0


	//   ....[2]....
        /*00a8*/ 	.word	0x00000620


	//   ....[3]....
        /*00ac*/ 	.word	0x00000780


	//   ....[4]....
        /*00b0*/ 	.word	0x00000880


	//   ....[5]....
        /*00b4*/ 	.word	0x000009f0


	//   ....[6]....
        /*00b8*/ 	.word	0x00000b90


	//   ....[7]....
        /*00bc*/ 	.word	0x00001c50


	//   ....[8]....
        /*00c0*/ 	.word	0x000029a0


	//   ....[9]....
        /*00c4*/ 	.word	0x00002bb0


	//   ....[10]....
        /*00c8*/ 	.word	0x00002be0


	//   ....[11]....
        /*00cc*/ 	.word	0x00003530


	//   ....[12]....
        /*00d0*/ 	.word	0x00003760


	//----- nvinfo : EIATTR_VRC_CTA_INIT_COUNT
	.align		4
.L_43:
        /*00d4*/ 	.byte	0x02, 0x4a
        /*00d6*/ 	.byte	0x80
	.zero		1


	//----- nvinfo : EIATTR_SYSCALL_OFFSETS
	.align		4
        /*00d8*/ 	.byte	0x04, 0x46
        /*00da*/ 	.short	(.L_45 - .L_44)


	//   ....[0]....
.L_44:
        /*00dc*/ 	.word	0x00004dc0


	//   ....[1]....
        /*00e0*/ 	.word	0x00004f00


	//   ....[2]....
        /*00e4*/ 	.word	0x00005760


	//   ....[3]....
        /*00e8*/ 	.word	0x00006d60


	//----- nvinfo : EIATTR_MBARRIER_INSTR_OFFSETS
	.align		4
.L_45:
        /*00ec*/ 	.byte	0x04, 0x39
        /*00ee*/ 	.short	(.L_47 - .L_46)


	//   ....[0]....
.L_46:
        /*00f0*/ 	.word	0x000005b0
        /*00f4*/ 	.word	0x000000ff
        /*00f8*/ 	.word	0x00000000
        /*00fc*/ 	.short	0x0100
        /*00fe*/ 	.byte	0x05
	.zero		1


	//   ....[1]....
        /*0100*/ 	.word	0x000005c0
        /*0104*/ 	.word	0x000000ff
        /*0108*/ 	.word	0x00000018
        /*010c*/ 	.short	0x0100
        /*010e*/ 	.byte	0x05
	.zero		1


	//   ....[2]....
        /*0110*/ 	.word	0x000005d0
        /*0114*/ 	.word	0x000000ff
        /*0118*/ 	.word	0x00000008
        /*011c*/ 	.short	0x0100
        /*011e*/ 	.byte	0x05
	.zero		1


	//   ....[3]....
        /*0120*/ 	.word	0x000005e0
        /*0124*/ 	.word	0x000000ff
        /*0128*/ 	.word	0x00000020
        /*012c*/ 	.short	0x0100
        /*012e*/ 	.byte	0x05
	.zero		1


	//   ....[4]....
        /*0130*/ 	.word	0x000005f0
        /*0134*/ 	.word	0x000000ff
        /*0138*/ 	.word	0x00000010
        /*013c*/ 	.short	0x0100
        /*013e*/ 	.byte	0x05
	.zero		1


	//   ....[5]....
        /*0140*/ 	.word	0x00000600
        /*0144*/ 	.word	0x000000ff
        /*0148*/ 	.word	0x00000028
        /*014c*/ 	.short	0x0100
        /*014e*/ 	.byte	0x05
	.zero		1


	//   ....[6]....
        /*0150*/ 	.word	0x00000730
        /*0154*/ 	.word	0x000000ff
        /*0158*/ 	.word	0x00000030
        /*015c*/ 	.short	0x0100
        /*015e*/ 	.byte	0x07
	.zero		1


	//   ....[7]....
        /*0160*/ 	.word	0x00000740
        /*0164*/ 	.word	0x000000ff
        /*0168*/ 	.word	0x00000040
        /*016c*/ 	.short	0x0100
        /*016e*/ 	.byte	0x07
	.zero		1


	//   ....[8]....
        /*0170*/ 	.word	0x00000750
        /*0174*/ 	.word	0x000000ff
        /*0178*/ 	.word	0x00000038
        /*017c*/ 	.short	0x0100
        /*017e*/ 	.byte	0x07
	.zero		1


	//   ....[9]....
        /*0180*/ 	.word	0x00000760
        /*0184*/ 	.word	0x000000ff
        /*0188*/ 	.word	0x00000048
        /*018c*/ 	.short	0x0100
        /*018e*/ 	.byte	0x07
	.zero		1


	//   ....[10]....
        /*0190*/ 	.word	0x00000850
        /*0194*/ 	.word	0x000000ff
        /*0198*/ 	.word	0x00000050
        /*019c*/ 	.short	0x0100
        /*019e*/ 	.byte	0x05
	.zero		1


	//   ....[11]....
        /*01a0*/ 	.word	0x00000860
        /*01a4*/ 	.word	0x000000ff
        /*01a8*/ 	.word	0x00000058
        /*01ac*/ 	.short	0x0100
        /*01ae*/ 	.byte	0x05
	.zero		1


	//   ....[12]....
        /*01b0*/ 	.word	0x000009a0
        /*01b4*/ 	.word	0x000000ff
        /*01b8*/ 	.word	0x00000060
        /*01bc*/ 	.short	0x0100
        /*01be*/ 	.byte	0x05
	.zero		1


	//   ....[13]....
        /*01c0*/ 	.word	0x000009b0
        /*01c4*/ 	.word	0x000000ff
        /*01c8*/ 	.word	0x00000070
        /*01cc*/ 	.short	0x0100
        /*01ce*/ 	.byte	0x05
	.zero		1


	//   ....[14]....
        /*01d0*/ 	.word	0x000009c0
        /*01d4*/ 	.word	0x000000ff
        /*01d8*/ 	.word	0x00000068
        /*01dc*/ 	.short	0x0100
        /*01de*/ 	.byte	0x05
	.zero		1


	//   ....[15]....
        /*01e0*/ 	.word	0x000009d0
        /*01e4*/ 	.word	0x000000ff
        /*01e8*/ 	.word	0x00000078
        /*01ec*/ 	.short	0x0100
        /*01ee*/ 	.byte	0x05
	.zero		1


	//   ....[16]....
        /*01f0*/ 	.word	0x00000b00
        /*01f4*/ 	.word	0x000000ff
        /*01f8*/ 	.word	0x00000080
        /*01fc*/ 	.short	0x0100
        /*01fe*/ 	.byte	0x07
	.zero		1


	//   ....[17]....
        /*0200*/ 	.word	0x00000b10
        /*0204*/ 	.word	0x000000ff
        /*0208*/ 	.word	0x000000a0
        /*020c*/ 	.short	0x0100
        /*020e*/ 	.byte	0x07
	.zero		1


	//   ....[18]....
        /*0210*/ 	.word	0x00000b20
        /*0214*/ 	.word	0x000000ff
        /*0218*/ 	.word	0x00000088
        /*021c*/ 	.short	0x0100
        /*021e*/ 	.byte	0x07
	.zero		1


	//   ....[19]....
        /*0220*/ 	.word	0x00000b30
        /*0224*/ 	.word	0x000000ff
        /*0228*/ 	.word	0x000000a8
        /*022c*/ 	.short	0x0100
        /*022e*/ 	.byte	0x07
	.zero		1


	//   ....[20]....
        /*0230*/ 	.word	0x00000b40
        /*0234*/ 	.word	0x000000ff
        /*0238*/ 	.word	0x00000090
        /*023c*/ 	.short	0x0100
        /*023e*/ 	.byte	0x07
	.zero		1


	//   ....[21]....
        /*0240*/ 	.word	0x00000b50
        /*0244*/ 	.word	0x000000ff
        /*0248*/ 	.word	0x000000b0
        /*024c*/ 	.short	0x0100
        /*024e*/ 	.byte	0x07
	.zero		1


	//   ....[22]....
        /*0250*/ 	.word	0x00000b60
        /*0254*/ 	.word	0x000000ff
        /*0258*/ 	.word	0x00000098
        /*025c*/ 	.short	0x0100
        /*025e*/ 	.byte	0x07
	.zero		1


	//   ....[23]....
        /*0260*/ 	.word	0x00000b70
        /*0264*/ 	.word	0x000000ff
        /*0268*/ 	.word	0x000000b8
        /*026c*/ 	.short	0x0100
        /*026e*/ 	.byte	0x07
	.zero		1


	//   ....[24]....
        /*0270*/ 	.word	0x00000c60
        /*0274*/ 	.word	0x000000ff
        /*0278*/ 	.word	0x000000c0
        /*027c*/ 	.short	0x0100
        /*027e*/ 	.byte	0x05
	.zero		1


	//   ....[25]....
        /*0280*/ 	.word	0x00000c70
        /*0284*/ 	.word	0x000000ff
        /*0288*/ 	.word	0x000000d0
        /*028c*/ 	.short	0x0100
        /*028e*/ 	.byte	0x05
	.zero		1


	//   ....[26]....
        /*0290*/ 	.word	0x00000c80
        /*0294*/ 	.word	0x000000ff
        /*0298*/ 	.word	0x000000c8
        /*029c*/ 	.short	0x0100
        /*029e*/ 	.byte	0x05
	.zero		1


	//   ....[27]....
        /*02a0*/ 	.word	0x00000c90
        /*02a4*/ 	.word	0x000000ff
        /*02a8*/ 	.word	0x000000d8
        /*02ac*/ 	.short	0x0100
        /*02ae*/ 	.byte	0x05
	.zero		1


	//   ....[28]....
        /*02b0*/ 	.word	0x00001570
        /*02b4*/ 	.word	0x00000003
        /*02b8*/ 	.word	0x000000d0
        /*02bc*/ 	.short	0x010a
        /*02be*/ 	.byte	0xff
	.zero		1


	//   ....[29]....
        /*02c0*/ 	.word	0x000015a0
        /*02c4*/ 	.word	0x00000003
        /*02c8*/ 	.word	0x000000c0
        /*02cc*/ 	.short	0x0101
        /*02ce*/ 	.byte	0xff
	.zero		1


	//   ....[30]....
        /*02d0*/ 	.word	0x00001670
        /*02d4*/ 	.word	0x000000ff
        /*02d8*/ 	.word	0x00000018
        /*02dc*/ 	.short	0x010a
        /*02de*/ 	.byte	0x08
	.zero		1


	//   ....[31]....
        /*02e0*/ 	.word	0x00001710
        /*02e4*/ 	.word	0x000000ff
        /*02e8*/ 	.word	0x00000018
        /*02ec*/ 	.short	0x010a
        /*02ee*/ 	.byte	0x21
	.zero		1


	//   ....[32]....
        /*02f0*/ 	.word	0x00001870
        /*02f4*/ 	.word	0x000000ff
        /*02f8*/ 	.word	0x00000018
        /*02fc*/ 	.short	0x010a
        /*02fe*/ 	.byte	0x08
	.zero		1


	//   ....[33]....
        /*0300*/ 	.word	0x00001960
        /*0304*/ 	.word	0x000000ff
        /*0308*/ 	.word	0x00000058
        /*030c*/ 	.short	0x0101
        /*030e*/ 	.byte	0x04
	.zero		1


	//   ....[34]....
        /*0310*/ 	.word	0x00001980
        /*0314*/ 	.word	0x000000ff
        /*0318*/ 	.word	0x00000018
        /*031c*/ 	.short	0x010a
        /*031e*/ 	.byte	0x08
	.zero		1


	//   ....[35]....
        /*0320*/ 	.word	0x00001a00
        /*0324*/ 	.word	0x000000ff
        /*0328*/ 	.word	0x00000018
        /*032c*/ 	.short	0x010a
        /*032e*/ 	.byte	0x11
	.zero		1


	//   ....[36]....
        /*0330*/ 	.word	0x00001b60
        /*0334*/ 	.word	0x000000ff
        /*0338*/ 	.word	0x00000018
        /*033c*/ 	.short	0x010a
        /*033e*/ 	.byte	0x08
	.zero		1


	//   ....[37]....
        /*0340*/ 	.word	0x00001c80
        /*0344*/ 	.word	0x00000002
        /*0348*/ 	.word	0x00000060
        /*034c*/ 	.short	0x010a
        /*034e*/ 	.byte	0xff
	.zero		1


	//   ....[38]....
        /*0350*/ 	.word	0x00001d40
        /*0354*/ 	.word	0x00000002
        /*0358*/ 	.word	0x00000000
        /*035c*/ 	.short	0x0101
        /*035e*/ 	.byte	0xff
	.zero		1


	//   ....[39]....
        /*0360*/ 	.word	0x000022a0
        /*0364*/ 	.word	0x000000ff
        /*0368*/ 	.word	0x00000000
        /*036c*/ 	.short	0x010a
        /*036e*/ 	.byte	0x05
	.zero		1


	//   ....[40]....
        /*0370*/ 	.word	0x00002330
        /*0374*/ 	.word	0x000000ff
        /*0378*/ 	.word	0x00000000
        /*037c*/ 	.short	0x010a
        /*037e*/ 	.byte	0x05
	.zero		1


	//   ....[41]....
        /*0380*/ 	.word	0x000023d0
        /*0384*/ 	.word	0x00000000
        /*0388*/ 	.word	0x00000000
        /*038c*/ 	.short	0x010a
        /*038e*/ 	.byte	0xff
	.zero		1


	//   ....[42]....
        /*0390*/ 	.word	0x000024f0
        /*0394*/ 	.word	0x00000000
        /*0398*/ 	.word	0x000000c0
        /*039c*/ 	.short	0x010a
        /*039e*/ 	.byte	0xff
	.zero		1


	//   ....[43]....
        /*03a0*/ 	.word	0x00002550
        /*03a4*/ 	.word	0x00000004
        /*03a8*/ 	.word	0x00000000
        /*03ac*/ 	.short	0x0101
        /*03ae*/ 	.byte	0xff
	.zero		1


	//   ....[44]....
        /*03b0*/ 	.word	0x00002570
        /*03b4*/ 	.word	0x000000ff
        /*03b8*/ 	.word	0x00000070
        /*03bc*/ 	.short	0x010a
        /*03be*/ 	.byte	0x05
	.zero		1


	//   ....[45]....
        /*03c0*/ 	.word	0x00002690
        /*03c4*/ 	.word	0x00000000
        /*03c8*/ 	.word	0x00000060
        /*03cc*/ 	.short	0x010a
        /*03ce*/ 	.byte	0xff
	.zero		1


	//   ....[46]....
        /*03d0*/ 	.word	0x000027a0
        /*03d4*/ 	.word	0x00000000
        /*03d8*/ 	.word	0x00000000
        /*03dc*/ 	.short	0x0101
        /*03de*/ 	.byte	0xff
	.zero		1


	//   ....[47]....
        /*03e0*/ 	.word	0x00002830
        /*03e4*/ 	.word	0x000000ff
        /*03e8*/ 	.word	0x00000070
        /*03ec*/ 	.short	0x0106
        /*03ee*/ 	.byte	0x05
	.zero		1


	//   ....[48]....
        /*03f0*/ 	.word	0x00002850
        /*03f4*/ 	.word	0x000000ff
        /*03f8*/ 	.word	0x00000070
        /*03fc*/ 	.short	0x010a
        /*03fe*/ 	.byte	0x05
	.zero		1


	//   ....[49]....
        /*0400*/ 	.word	0x000028e0
        /*0404*/ 	.word	0x000000ff
        /*0408*/ 	.word	0x00000070
        /*040c*/ 	.short	0x0106
        /*040e*/ 	.byte	0x04
	.zero		1


	//   ....[50]....
        /*0410*/ 	.word	0x00002920
        /*0414*/ 	.word	0x00000000
        /*0418*/ 	.word	0x00000070
        /*041c*/ 	.short	0x010a
        /*041e*/ 	.byte	0xff
	.zero		1


	//   ....[51]....
        /*0420*/ 	.word	0x00002e20
        /*0424*/ 	.word	0x00000000
        /*0428*/ 	.word	0x00000060
        /*042c*/ 	.short	0x010a
        /*042e*/ 	.byte	0xff
	.zero		1


	//   ....[52]....
        /*0430*/ 	.word	0x00002f30
        /*0434*/ 	.word	0x00000003
        /*0438*/ 	.word	0x00000000
        /*043c*/ 	.short	0x0101
        /*043e*/ 	.byte	0xff
	.zero		1


	//   ....[53]....
        /*0440*/ 	.word	0x00002f40
        /*0444*/ 	.word	0x000000ff
        /*0448*/ 	.word	0x00000000
        /*044c*/ 	.short	0x010a
        /*044e*/ 	.byte	0x04
	.zero		1


	//   ....[54]....
        /*0450*/ 	.word	0x00002f60
        /*0454*/ 	.word	0x000000ff
        /*0458*/ 	.word	0x000000a0
        /*045c*/ 	.short	0x010a
        /*045e*/ 	.byte	0x08
	.zero		1


	//   ....[55]....
        /*0460*/ 	.word	0x00003030
        /*0464*/ 	.word	0x000000ff
        /*0468*/ 	.word	0x00000000
        /*046c*/ 	.short	0x010a
        /*046e*/ 	.byte	0x07
	.zero		1


	//   ....[56]....
        /*0470*/ 	.word	0x00003170
        /*0474*/ 	.word	0x000000ff
        /*0478*/ 	.word	0x00000000
        /*047c*/ 	.short	0x010a
        /*047e*/ 	.byte	0x04
	.zero		1


	//   ....[57]....
        /*0480*/ 	.word	0x00003360
        /*0484*/ 	.word	0x000000ff
        /*0488*/ 	.word	0x00000000
        /*048c*/ 	.short	0x010a
        /*048e*/ 	.byte	0x05
	.zero		1


	//   ....[58]....
        /*0490*/ 	.word	0x000033f0
        /*0494*/ 	.word	0x000000ff
        /*0498*/ 	.word	0x00000000
        /*049c*/ 	.short	0x010a
        /*049e*/ 	.byte	0x05
	.zero		1


	//   ....[59]....
        /*04a0*/ 	.word	0x00003480
        /*04a4*/ 	.word	0x000000ff
        /*04a8*/ 	.word	0x00000000
        /*04ac*/ 	.short	0x010a
        /*04ae*/ 	.byte	0x05
	.zero		1


	//   ....[60]....
        /*04b0*/ 	.word	0x00003510
        /*04b4*/ 	.word	0x000000ff
        /*04b8*/ 	.word	0x00000000
        /*04bc*/ 	.short	0x010a
        /*04be*/ 	.byte	0x07
	.zero		1


	//   ....[61]....
        /*04c0*/ 	.word	0x00003970
        /*04c4*/ 	.word	0x00000000
        /*04c8*/ 	.word	0x00000060
        /*04cc*/ 	.short	0x010a
        /*04ce*/ 	.byte	0xff
	.zero		1


	//   ....[62]....
        /*04d0*/ 	.word	0x00003a30
        /*04d4*/ 	.word	0x00000000
        /*04d8*/ 	.word	0x00000000
        /*04dc*/ 	.short	0x0101
        /*04de*/ 	.byte	0xff
	.zero		1


	//   ....[63]....
        /*04e0*/ 	.word	0x00003d50
        /*04e4*/ 	.word	0x000000ff
        /*04e8*/ 	.word	0x00000058
        /*04ec*/ 	.short	0x010a
        /*04ee*/ 	.byte	0x07
	.zero		1


	//   ....[64]....
        /*04f0*/ 	.word	0x00003f40
        /*04f4*/ 	.word	0x000000ff
        /*04f8*/ 	.word	0x00000040
        /*04fc*/ 	.short	0x010a
        /*04fe*/ 	.byte	0x07
	.zero		1


	//   ....[65]....
        /*0500*/ 	.word	0x00004110
        /*0504*/ 	.word	0x000000ff
        /*0508*/ 	.word	0x00000030
        /*050c*/ 	.short	0x010b
        /*050e*/ 	.byte	0x07
	.zero		1


	//   ....[66]....
        /*0510*/ 	.word	0x00004180
        /*0514*/ 	.word	0x000000ff
        /*0518*/ 	.word	0x00000000
        /*051c*/ 	.short	0x0101
        /*051e*/ 	.byte	0x08
	.zero		1


	//   ....[67]....
        /*0520*/ 	.word	0x000041b0
        /*0524*/ 	.word	0x000000ff
        /*0528*/ 	.word	0x00000048
        /*052c*/ 	.short	0x010a
        /*052e*/ 	.byte	0x07
	.zero		1


	//   ....[68]....
        /*0530*/ 	.word	0x000043c0
        /*0534*/ 	.word	0x000000ff
        /*0538*/ 	.word	0x00000038
        /*053c*/ 	.short	0x010b
        /*053e*/ 	.byte	0x07
	.zero		1


	//   ....[69]....
        /*0540*/ 	.word	0x000043e0
        /*0544*/ 	.word	0x000000ff
        /*0548*/ 	.word	0x00000000
        /*054c*/ 	.short	0x0101
        /*054e*/ 	.byte	0x0d
	.zero		1


	//   ....[70]....
        /*0550*/ 	.word	0x00004410
        /*0554*/ 	.word	0x000000ff
        /*0558*/ 	.word	0x00000040
        /*055c*/ 	.short	0x010a
        /*055e*/ 	.byte	0x07
	.zero		1


	//   ....[71]....
        /*0560*/ 	.word	0x00004450
        /*0564*/ 	.word	0x00000000
        /*0568*/ 	.word	0x00000048
        /*056c*/ 	.short	0x010a
        /*056e*/ 	.byte	0xff
	.zero		1


	//   ....[72]....
        /*0570*/ 	.word	0x00004790
        /*0574*/ 	.word	0x00000000
        /*0578*/ 	.word	0x00000060
        /*057c*/ 	.short	0x010a
        /*057e*/ 	.byte	0xff
	.zero		1


	//   ....[73]....
        /*0580*/ 	.word	0x000048a0
        /*0584*/ 	.word	0x00000000
        /*0588*/ 	.word	0x00000000
        /*058c*/ 	.short	0x0101
        /*058e*/ 	.byte	0xff
	.zero		1


	//   ....[74]....
        /*0590*/ 	.word	0x00005300
        /*0594*/ 	.word	0x00000003
        /*0598*/ 	.word	0x00000030
        /*059c*/ 	.short	0x010a
        /*059e*/ 	.byte	0xff
	.zero		1


	//   ....[75]....
        /*05a0*/ 	.word	0x00005340
        /*05a4*/ 	.word	0x00000074
        /*05a8*/ 	.word	0x00000080
        /*05ac*/ 	.short	0x010a
        /*05ae*/ 	.byte	0xff
	.zero		1


	//   ....[76]....
        /*05b0*/ 	.word	0x00005480
        /*05b4*/ 	.word	0x00000003
        /*05b8*/ 	.word	0x00000030
        /*05bc*/ 	.short	0x010a
        /*05be*/ 	.byte	0xff
	.zero		1


	//   ....[77]....
        /*05c0*/ 	.word	0x000055c0
        /*05c4*/ 	.word	0x00000000
        /*05c8*/ 	.word	0x00000000
        /*05cc*/ 	.short	0x0101
        /*05ce*/ 	.byte	0xff
	.zero		1


	//   ....[78]....
        /*05d0*/ 	.word	0x00005640
        /*05d4*/ 	.word	0x00000074
        /*05d8*/ 	.word	0x00000080
        /*05dc*/ 	.short	0x010a
        /*05de*/ 	.byte	0xff
	.zero		1


	//   ....[79]....
        /*05e0*/ 	.word	0x000069d0
        /*05e4*/ 	.word	0x0000007d
        /*05e8*/ 	.word	0x00000030
        /*05ec*/ 	.short	0x010a
        /*05ee*/ 	.byte	0xff
	.zero		1


	//   ....[80]....
        /*05f0*/ 	.word	0x00006aa0
        /*05f4*/ 	.word	0x0000007d
        /*05f8*/ 	.word	0x00000030
        /*05fc*/ 	.short	0x010a
        /*05fe*/ 	.byte	0xff
	.zero		1


	//   ....[81]....
        /*0600*/ 	.word	0x00006be0
        /*0604*/ 	.word	0x00000000
        /*0608*/ 	.word	0x00000000
        /*060c*/ 	.short	0x0101
        /*060e*/ 	.byte	0xff
	.zero		1


	//   ....[82]....
        /*0610*/ 	.word	0x00007020
        /*0614*/ 	.word	0x000000ff
        /*0618*/ 	.word	0x00000000
        /*061c*/ 	.short	0x0101
        /*061e*/ 	.byte	0x05
	.zero		1


	//   ....[83]....
        /*0620*/ 	.word	0x00008160
        /*0624*/ 	.word	0x00000003
        /*0628*/ 	.word	0x000000d0
        /*062c*/ 	.short	0x010a
        /*062e*/ 	.byte	0xff
	.zero		1


	//   ....[84]....
        /*0630*/ 	.word	0x000081c0
        /*0634*/ 	.word	0x00000002
        /*0638*/ 	.word	0x00000018
        /*063c*/ 	.short	0x010a
        /*063e*/ 	.byte	0xff
	.zero		1


	//   ....[85]....
        /*0640*/ 	.word	0x00008220
        /*0644*/ 	.word	0x00000002
        /*0648*/ 	.word	0x00000018
        /*064c*/ 	.short	0x010a
        /*064e*/ 	.byte	0xff
	.zero		1


	//   ....[86]....
        /*0650*/ 	.word	0x00008270
        /*0654*/ 	.word	0x00000002
        /*0658*/ 	.word	0x00000060
        /*065c*/ 	.short	0x010a
        /*065e*/ 	.byte	0xff
	.zero		1


	//   ....[87]....
        /*0660*/ 	.word	0x000082d0
        /*0664*/ 	.word	0x00000000
        /*0668*/ 	.word	0x00000000
        /*066c*/ 	.short	0x010a
        /*066e*/ 	.byte	0xff
	.zero		1


	//   ....[88]....
        /*0670*/ 	.word	0x00008330
        /*0674*/ 	.word	0x00000000
        /*0678*/ 	.word	0x00000000
        /*067c*/ 	.short	0x010a
        /*067e*/ 	.byte	0xff
	.zero		1


	//   ....[89]....
        /*0680*/ 	.word	0x00008380
        /*0684*/ 	.word	0x00000000
        /*0688*/ 	.word	0x000000c0
        /*068c*/ 	.short	0x010a
        /*068e*/ 	.byte	0xff
	.zero		1


	//   ....[90]....
        /*0690*/ 	.word	0x000083e0
        /*0694*/ 	.word	0x00000000
        /*0698*/ 	.word	0x00000070
        /*069c*/ 	.short	0x010a
        /*069e*/ 	.byte	0xff
	.zero		1


	//   ....[91]....
        /*06a0*/ 	.word	0x00008430
        /*06a4*/ 	.word	0x00000000
        /*06a8*/ 	.word	0x00000060
        /*06ac*/ 	.short	0x010a
        /*06ae*/ 	.byte	0xff
	.zero		1


	//   ....[92]....
        /*06b0*/ 	.word	0x00008490
        /*06b4*/ 	.word	0x00000000
        /*06b8*/ 	.word	0x00000070
        /*06bc*/ 	.short	0x010a
        /*06be*/ 	.byte	0xff
	.zero		1


	//   ....[93]....
        /*06c0*/ 	.word	0x000084e0
        /*06c4*/ 	.word	0x00000000
        /*06c8*/ 	.word	0x00000060
        /*06cc*/ 	.short	0x010a
        /*06ce*/ 	.byte	0xff
	.zero		1


	//   ....[94]....
        /*06d0*/ 	.word	0x00008540
        /*06d4*/ 	.word	0x00000003
        /*06d8*/ 	.word	0x000000a0
        /*06dc*/ 	.short	0x010a
        /*06de*/ 	.byte	0xff
	.zero		1


	//   ....[95]....
        /*06e0*/ 	.word	0x000085a0
        /*06e4*/ 	.word	0x00000000
        /*06e8*/ 	.word	0x00000000
        /*06ec*/ 	.short	0x010a
        /*06ee*/ 	.byte	0xff
	.zero		1


	//   ....[96]....
        /*06f0*/ 	.word	0x00008600
        /*06f4*/ 	.word	0x00000000
        /*06f8*/ 	.word	0x00000000
        /*06fc*/ 	.short	0x010a
        /*06fe*/ 	.byte	0xff
	.zero		1


	//   ....[97]....
        /*0700*/ 	.word	0x00008660
        /*0704*/ 	.word	0x00000000
        /*0708*/ 	.word	0x00000000
        /*070c*/ 	.short	0x010a
        /*070e*/ 	.byte	0xff
	.zero		1


	//   ....[98]....
        /*0710*/ 	.word	0x000086c0
        /*0714*/ 	.word	0x00000000
        /*0718*/ 	.word	0x00000000
        /*071c*/ 	.short	0x010a
        /*071e*/ 	.byte	0xff
	.zero		1


	//   ....[99]....
        /*0720*/ 	.word	0x00008720
        /*0724*/ 	.word	0x00000000
        /*0728*/ 	.word	0x00000000
        /*072c*/ 	.short	0x010a
        /*072e*/ 	.byte	0xff
	.zero		1


	//   ....[100]....
        /*0730*/ 	.word	0x00008770
        /*0734*/ 	.word	0x00000000
        /*0738*/ 	.word	0x00000060
        /*073c*/ 	.short	0x010a
        /*073e*/ 	.byte	0xff
	.zero		1


	//   ....[101]....
        /*0740*/ 	.word	0x000087d0
        /*0744*/ 	.word	0x00000000
        /*0748*/ 	.word	0x00000058
        /*074c*/ 	.short	0x010a
        /*074e*/ 	.byte	0xff
	.zero		1


	//   ....[102]....
        /*0750*/ 	.word	0x00008830
        /*0754*/ 	.word	0x00000003
        /*0758*/ 	.word	0x00000040
        /*075c*/ 	.short	0x010a
        /*075e*/ 	.byte	0xff
	.zero		1


	//   ....[103]....
        /*0760*/ 	.word	0x00008890
        /*0764*/ 	.word	0x00000003
        /*0768*/ 	.word	0x00000048
        /*076c*/ 	.short	0x010a
        /*076e*/ 	.byte	0xff
	.zero		1


	//   ....[104]....
        /*0770*/ 	.word	0x000088f0
        /*0774*/ 	.word	0x00000000
        /*0778*/ 	.word	0x00000040
        /*077c*/ 	.short	0x010a
        /*077e*/ 	.byte	0xff
	.zero		1


	//   ....[105]....
        /*0780*/ 	.word	0x00008940
        /*0784*/ 	.word	0x00000000
        /*0788*/ 	.word	0x00000060
        /*078c*/ 	.short	0x010a
        /*078e*/ 	.byte	0xff
	.zero		1


	//   ....[106]....
        /*0790*/ 	.word	0x00008990
        /*0794*/ 	.word	0x00000003
        /*0798*/ 	.word	0x00000030
        /*079c*/ 	.short	0x010a
        /*079e*/ 	.byte	0xff
	.zero		1


	//   ....[107]....
        /*07a0*/ 	.word	0x000089e0
        /*07a4*/ 	.word	0x00000074
        /*07a8*/ 	.word	0x00000080
        /*07ac*/ 	.short	0x010a
        /*07ae*/ 	.byte	0xff
	.zero		1


	//   ....[108]....
        /*07b0*/ 	.word	0x00008a30
        /*07b4*/ 	.word	0x0000007d
        /*07b8*/ 	.word	0x00000030
        /*07bc*/ 	.short	0x010a
        /*07be*/ 	.byte	0xff
	.zero		1


	//----- nvinfo : EIATTR_NUM_MBARRIERS
	.align		4
.L_47:
        /*07c0*/ 	.byte	0x03, 0x38
        /*07c2*/ 	.short	0x001c


	//----- nvinfo : EIATTR_EXIT_INSTR_OFFSETS
	.align		4
        /*07c4*/ 	.byte	0x04, 0x1c
        /*07c6*/ 	.short	(.L_49 - .L_48)


	//   ....[0]....
.L_48:
        /*07c8*/ 	.word	0x00002400


	//   ....[1]....
        /*07cc*/ 	.word	0x000028f0


	//   ....[2]....
        /*07d0*/ 	.word	0x00002950


	//   ....[3]....
        /*07d4*/ 	.word	0x00003770


	//   ....[4]....
        /*07d8*/ 	.word	0x00004480


	//   ....[5]....
        /*07dc*/ 	.word	0x000044c0


	//   ....[6]....
        /*07e0*/ 	.word	0x00008150


	//----- nvinfo : EIATTR_MAX_THREADS
	.align		4
.L_49:
        /*07e4*/ 	.byte	0x04, 0x05
        /*07e6*/ 	.short	(.L_51 - .L_50)
.L_50:
        /*07e8*/ 	.word	0x00000100
        /*07ec*/ 	.word	0x00000001
        /*07f0*/ 	.word	0x00000001


	//----- nvinfo : EIATTR_CRS_STACK_SIZE
	.align		4
.L_51:
        /*07f4*/ 	.byte	0x04, 0x1e
        /*07f6*/ 	.short	(.L_53 - .L_52)
.L_52:
        /*07f8*/ 	.word	0x00000000


	//----- nvinfo : EIATTR_CBANK_PARAM_SIZE
	.align		4
.L_53:
        /*07fc*/ 	.byte	0x03, 0x19
        /*07fe*/ 	.short	0x0800


	//----- nvinfo : EIATTR_PARAM_CBANK
	.align		4
        /*0800*/ 	.byte	0x04, 0x0a
        /*0802*/ 	.short	(.L_55 - .L_54)
	.align		4
.L_54:
        /*0804*/ 	.word	index@(.nv.constant0._ZN7cutlass13device_kernelINS_4gemm6kernel13GemmUniversalIN4cute5tupleIJiiiiEEENS1_10collective13CollectiveMmaINS1_35MainloopSm100TmaUmmaWarpSpecializedILi3ELi2ELi4ENS5_IJNS4_1CILi1EEESB_SB_EEEEENS5_IJNSA_ILi128EEESE_NSA_ILi64EEEEEEaNS5_IJlSB_lEEEaSH_NS4_8TiledMMAINS4_8MMA_AtomIJNS4_15SM100_MMA_S8_SSIaaiLi128ELi128ELNS4_4UMMA5MajorE0ELSM_0ELNSL_8SaturateE0EEEEEENS4_6LayoutISC_NS5_IJNSA_ILi0EEESR_SR_EEEEENS5_IJNS4_10UnderscoreESU_SU_EEEEENS4_13SM90_TMA_LOADENS4_14ComposedLayoutINS4_7SwizzleILi2ELi4ELi3EEENS4_18smem_ptr_flag_bitsILi8EEENSQ_INS5_IJNSA_ILi8EEESF_EEENS5_IJSF_SB_EEEEEEEvNS4_8identityESX_S17_vS18_EENS_8epilogue10collective18CollectiveEpilogueINS1A_23Sm100TmaWarpSpecializedILi2ELi2ELi64ELb0ELb0EEEJSG_NS5_IJNSQ_ISE_SB_EENSQ_ISF_SB_EEEEEaSH_aSH_NS1A_6fusion15FusionCallbacksIS1E_NS1I_17LinearCombinationIaiaiLNS_15FloatRoundStyleE2EEESG_S1H_JEEENS4_5SM1004TMEM4LOAD26SM100_TMEM_LOAD_32dp32b64xESX_S17_NS4_39AutoVectorizingCopyWithAssumedAlignmentILi128EEENS4_14SM90_TMA_STOREES17_S1T_S1T_EEEvvEEEEvNT_6ParamsE)
        /*0808*/ 	.short	0x0380
        /*080a*/ 	.short	0x0800


	//----- nvinfo : EIATTR_SW_WAR
	.align		4
.L_55:
        /*080c*/ 	.byte	0x04, 0x36
        /*080e*/ 	.short	(.L_57 - .L_56)
.L_56:
        /*0810*/ 	.word	0x00000008
.L_57:


//--------------------- .nv.callgraph             --------------------------
	.section	.nv.callgraph,"",@"SHT_CUDA_CALLGRAPH"
	.align	4
	.sectionentsize	8
	.align		4
        /*0000*/ 	.word	0x00000000
	.align		4
        /*0004*/ 	.word	0xffffffff
	.align		4
        /*0008*/ 	.word	index@(_ZN7cutlass13device_kernelINS_4gemm6kernel13GemmUniversalIN4cute5tupleIJiiiiEEENS1_10collective13CollectiveMmaINS1_35MainloopSm100TmaUmmaWarpSpecializedILi3ELi2ELi4ENS5_IJNS4_1CILi1EEESB_SB_EEEEENS5_IJNSA_ILi128EEESE_NSA_ILi64EEEEEEaNS5_IJlSB_lEEEaSH_NS4_8TiledMMAINS4_8MMA_AtomIJNS4_15SM100_MMA_S8_SSIaaiLi128ELi128ELNS4_4UMMA5MajorE0ELSM_0ELNSL_8SaturateE0EEEEEENS4_6LayoutISC_NS5_IJNSA_ILi0EEESR_SR_EEEEENS5_IJNS4_10UnderscoreESU_SU_EEEEENS4_13SM90_TMA_LOADENS4_14ComposedLayoutINS4_7SwizzleILi2ELi4ELi3EEENS4_18smem_ptr_flag_bitsILi8EEENSQ_INS5_IJNSA_ILi8EEESF_EEENS5_IJSF_SB_EEEEEEEvNS4_8identityESX_S17_vS18_EENS_8epilogue10collective18CollectiveEpilogueINS1A_23Sm100TmaWarpSpecializedILi2ELi2ELi64ELb0ELb0EEEJSG_NS5_IJNSQ_ISE_SB_EENSQ_ISF_SB_EEEEEaSH_aSH_NS1A_6fusion15FusionCallbacksIS1E_NS1I_17LinearCombinationIaiaiLNS_15FloatRoundStyleE2EEESG_S1H_JEEENS4_5SM1004TMEM4LOAD26SM100_TMEM_LOAD_32dp32b64xESX_S17_NS4_39AutoVectorizingCopyWithAssumedAlignmentILi128EEENS4_14SM90_TMA_STOREES17_S1T_S1T_EEEvvEEEEvNT_6ParamsE)
	.align		4
        /*000c*/ 	.word	index@(__assertfail)
	.align		4
        /*0010*/ 	.word	0x00000000
	.align		4
        /*0014*/ 	.word	0xfffffffe
	.align		4
        /*0018*/ 	.word	0x00000000
	.align		4
        /*001c*/ 	.word	0xfffffffd
	.align		4
        /*0020*/ 	.word	0x00000000
	.align		4
        /*0024*/ 	.word	0xfffffffc


//--------------------- .nv.constant4             --------------------------
	.section	.nv.constant4,"a",@progbits
	.align	8
	.align		8
.nv.constant4:
        /*0000*/ 	.dword	__assertfail
	.align		8
        /*0008*/ 	.dword	__unnamed_1
	.align		8
        /*0010*/ 	.dword	__unnamed_2
	.align		8
        /*0018*/ 	.dword	_ZN40_INTERNAL_b3c2c2e1_4_k_cu_07e702b2_184544cuda3std3__45__cpo5beginE
	.align		8
        /*0020*/ 	.dword	_ZN40_INTERNAL_b3c2c2e1_4_k_cu_07e702b2_184544cuda3std3__45__cpo3endE
	.align		8
        /*0028*/ 	.dword	_ZN40_INTERNAL_b3c2c2e1_4_k_cu_07e702b2_184544cuda3std3__45__cpo6cbeginE
	.align		8
        /*0030*/ 	.dword	_ZN40_INTERNAL_b3c2c2e1_4_k_cu_07e702b2_184544cuda3std3__45__cpo4cendE
	.align		8
        /*0038*/ 	.dword	_ZN40_INTERNAL_b3c2c2e1_4_k_cu_07e702b2_184544cuda3std3__442_GLOBAL__N__b3c2c2e1_4_k_cu_07e702b2_184546ignoreE
	.align		8
        /*0040*/ 	.dword	_ZN40_INTERNAL_b3c2c2e1_4_k_cu_07e702b2_184544cuda3std3__419piecewise_constructE
	.align		8
        /*0048*/ 	.dword	_ZN40_INTERNAL_b3c2c2e1_4_k_cu_07e702b2_184544cuda3std3__48in_placeE
	.align		8
        /*0050*/ 	.dword	_ZN40_INTERNAL_b3c2c2e1_4_k_cu_07e702b2_184544cuda3std6ranges3__45__cpo4swapE
	.align		8
        /*0058*/ 	.dword	_ZN40_INTERNAL_b3c2c2e1_4_k_cu_07e702b2_184544cuda3std6ranges3__45__cpo9iter_moveE
	.align		8
        /*0060*/ 	.dword	_ZN40_INTERNAL_b3c2c2e1_4_k_cu_07e702b2_184544cute7productE
	.align		8
        /*0068*/ 	.dword	_ZN40_INTERNAL_b3c2c2e1_4_k_cu_07e702b2_184544cute1_E
	.align		8
        /*0070*/ 	.dword	$str$25
	.align		8
        /*0078*/ 	.dword	$str$26
	.align		8
        /*0080*/ 	.dword	$str$27
	.align		8
        /*0088*/ 	.dword	$str$28


//--------------------- .text._ZN7cutlass13device_kernelINS_4gemm6kernel13GemmUniversalIN4cute5tupleIJiiiiEEENS1_10collective13CollectiveMmaINS1_35MainloopSm100TmaUmmaWarpSpecializedILi3ELi2ELi4ENS5_IJNS4_1CILi1EEESB_SB_EEEEENS5_IJNSA_ILi128EEESE_NSA_ILi64EEEEEEaNS5_IJlSB_lEEEaSH_NS4_8TiledMMAINS4_8MMA_AtomIJNS4_15SM100_MMA_S8_SSIaaiLi128ELi128ELNS4_4UMMA5MajorE0ELSM_0ELNSL_8SaturateE0EEEEEENS4_6LayoutISC_NS5_IJNSA_ILi0EEESR_SR_EEEEENS5_IJNS4_10UnderscoreESU_SU_EEEEENS4_13SM90_TMA_LOADENS4_14ComposedLayoutINS4_7SwizzleILi2ELi4ELi3EEENS4_18smem_ptr_flag_bitsILi8EEENSQ_INS5_IJNSA_ILi8EEESF_EEENS5_IJSF_SB_EEEEEEEvNS4_8identityESX_S17_vS18_EENS_8epilogue10collective18CollectiveEpilogueINS1A_23Sm100TmaWarpSpecializedILi2ELi2ELi64ELb0ELb0EEEJSG_NS5_IJNSQ_ISE_SB_EENSQ_ISF_SB_EEEEEaSH_aSH_NS1A_6fusion15FusionCallbacksIS1E_NS1I_17LinearCombinationIaiaiLNS_15FloatRoundStyleE2EEESG_S1H_JEEENS4_5SM1004TMEM4LOAD26SM100_TMEM_LOAD_32dp32b64xESX_S17_NS4_39AutoVectorizingCopyWithAssumedAlignmentILi128EEENS4_14SM90_TMA_STOREES17_S1T_S1T_EEEvvEEEEvNT_6ParamsE --------------------------
	.section	.text._ZN7cutlass13device_kernelINS_4gemm6kernel13GemmUniversalIN4cute5tupleIJiiiiEEENS1_10collective13CollectiveMmaINS1_35MainloopSm100TmaUmmaWarpSpecializedILi3ELi2ELi4ENS5_IJNS4_1CILi1EEESB_SB_EEEEENS5_IJNSA_ILi128EEESE_NSA_ILi64EEEEEEaNS5_IJlSB_lEEEaSH_NS4_8TiledMMAINS4_8MMA_AtomIJNS4_15SM100_MMA_S8_SSIaaiLi128ELi128ELNS4_4UMMA5MajorE0ELSM_0ELNSL_8SaturateE0EEEEEENS4_6LayoutISC_NS5_IJNSA_ILi0EEESR_SR_EEEEENS5_IJNS4_10UnderscoreESU_SU_EEEEENS4_13SM90_TMA_LOADENS4_14ComposedLayoutINS4_7SwizzleILi2ELi4ELi3EEENS4_18smem_ptr_flag_bitsILi8EEENSQ_INS5_IJNSA_ILi8EEESF_EEENS5_IJSF_SB_EEEEEEEvNS4_8identityESX_S17_vS18_EENS_8epilogue10collective18CollectiveEpilogueINS1A_23Sm100TmaWarpSpecializedILi2ELi2ELi64ELb0ELb0EEEJSG_NS5_IJNSQ_ISE_SB_EENSQ_ISF_SB_EEEEEaSH_aSH_NS1A_6fusion15FusionCallbacksIS1E_NS1I_17LinearCombinationIaiaiLNS_15FloatRoundStyleE2EEESG_S1H_JEEENS4_5SM1004TMEM4LOAD26SM100_TMEM_LOAD_32dp32b64xESX_S17_NS4_39AutoVectorizingCopyWithAssumedAlignmentILi128EEENS4_14SM90_TMA_STOREES17_S1T_S1T_EEEvvEEEEvNT_6ParamsE,"ax",@progbits
	.align	128
.text._ZN7cutlass13device_kernelINS_4gemm6kernel13GemmUniversalIN4cute5tupleIJiiiiEEENS1_10collective13CollectiveMmaINS1_35MainloopSm100TmaUmmaWarpSpecializedILi3ELi2ELi4ENS5_IJNS4_1CILi1EEESB_SB_EEEEENS5_IJNSA_ILi128EEESE_NSA_ILi64EEEEEEaNS5_IJlSB_lEEEaSH_NS4_8TiledMMAINS4_8MMA_AtomIJNS4_15SM100_MMA_S8_SSIaaiLi128ELi128ELNS4_4UMMA5MajorE0ELSM_0ELNSL_8SaturateE0EEEEEENS4_6LayoutISC_NS5_IJNSA_ILi0EEESR_SR_EEEEENS5_IJNS4_10UnderscoreESU_SU_EEEEENS4_13SM90_TMA_LOADENS4_14ComposedLayoutINS4_7SwizzleILi2ELi4ELi3EEENS4_18smem_ptr_flag_bitsILi8EEENSQ_INS5_IJNSA_ILi8EEESF_EEENS5_IJSF_SB_EEEEEEEvNS4_8identityESX_S17_vS18_EENS_8epilogue10collective18CollectiveEpilogueINS1A_23Sm100TmaWarpSpecializedILi2ELi2ELi64ELb0ELb0EEEJSG_NS5_IJNSQ_ISE_SB_EENSQ_ISF_SB_EEEEEaSH_aSH_NS1A_6fusion15FusionCallbacksIS1E_NS1I_17LinearCombinationIaiaiLNS_15FloatRoundStyleE2EEESG_S1H_JEEENS4_5SM1004TMEM4LOAD26SM100_TMEM_LOAD_32dp32b64xESX_S17_NS4_39AutoVectorizingCopyWithAssumedAlignmentILi128EEENS4_14SM90_TMA_STOREES17_S1T_S1T_EEEvvEEEEvNT_6ParamsE:
        .type           _ZN7cutlass13device_kernelINS_4gemm6kernel13GemmUniversalIN4cute5tupleIJiiiiEEENS1_10collective13CollectiveMmaINS1_35MainloopSm100TmaUmmaWarpSpecializedILi3ELi2ELi4ENS5_IJNS4_1CILi1EEESB_SB_EEEEENS5_IJNSA_ILi128EEESE_NSA_ILi64EEEEEEaNS5_IJlSB_lEEEaSH_NS4_8TiledMMAINS4_8MMA_AtomIJNS4_15SM100_MMA_S8_SSIaaiLi128ELi128ELNS4_4UMMA5MajorE0ELSM_0ELNSL_8SaturateE0EEEEEENS4_6LayoutISC_NS5_IJNSA_ILi0EEESR_SR_EEEEENS5_IJNS4_10UnderscoreESU_SU_EEEEENS4_13SM90_TMA_LOADENS4_14ComposedLayoutINS4_7SwizzleILi2ELi4ELi3EEENS4_18smem_ptr_flag_bitsILi8EEENSQ_INS5_IJNSA_ILi8EEESF_EEENS5_IJSF_SB_EEEEEEEvNS4_8identityESX_S17_vS18_EENS_8epilogue10collective18CollectiveEpilogueINS1A_23Sm100TmaWarpSpecializedILi2ELi2ELi64ELb0ELb0EEEJSG_NS5_IJNSQ_ISE_SB_EENSQ_ISF_SB_EEEEEaSH_aSH_NS1A_6fusion15FusionCallbacksIS1E_NS1I_17LinearCombinationIaiaiLNS_15FloatRoundStyleE2EEESG_S1H_JEEENS4_5SM1004TMEM4LOAD26SM100_TMEM_LOAD_32dp32b64xESX_S17_NS4_39AutoVectorizingCopyWithAssumedAlignmentILi128EEENS4_14SM90_TMA_STOREES17_S1T_S1T_EEEvvEEEEvNT_6ParamsE,@function
        .size           _ZN7cutlass13device_kernelINS_4gemm6kernel13GemmUniversalIN4cute5tupleIJiiiiEEENS1_10collective13CollectiveMmaINS1_35MainloopSm100TmaUmmaWarpSpecializedILi3ELi2ELi4ENS5_IJNS4_1CILi1EEESB_SB_EEEEENS5_IJNSA_ILi128EEESE_NSA_ILi64EEEEEEaNS5_IJlSB_lEEEaSH_NS4_8TiledMMAINS4_8MMA_AtomIJNS4_15SM100_MMA_S8_SSIaaiLi128ELi128ELNS4_4UMMA5MajorE0ELSM_0ELNSL_8SaturateE0EEEEEENS4_6LayoutISC_NS5_IJNSA_ILi0EEESR_SR_EEEEENS5_IJNS4_10UnderscoreESU_SU_EEEEENS4_13SM90_TMA_LOADENS4_14ComposedLayoutINS4_7SwizzleILi2ELi4ELi3EEENS4_18smem_ptr_flag_bitsILi8EEENSQ_INS5_IJNSA_ILi8EEESF_EEENS5_IJSF_SB_EEEEEEEvNS4_8identityESX_S17_vS18_EENS_8epilogue10collective18CollectiveEpilogueINS1A_23Sm100TmaWarpSpecializedILi2ELi2ELi64ELb0ELb0EEEJSG_NS5_IJNSQ_ISE_SB_EENSQ_ISF_SB_EEEEEaSH_aSH_NS1A_6fusion15FusionCallbacksIS1E_NS1I_17LinearCombinationIaiaiLNS_15FloatRoundStyleE2EEESG_S1H_JEEENS4_5SM1004TMEM4LOAD26SM100_TMEM_LOAD_32dp32b64xESX_S17_NS4_39AutoVectorizingCopyWithAssumedAlignmentILi128EEENS4_14SM90_TMA_STOREES17_S1T_S1T_EEEvvEEEEvNT_6ParamsE,(.L_x_139 - _ZN7cutlass13device_kernelINS_4gemm6kernel13GemmUniversalIN4cute5tupleIJiiiiEEENS1_10collective13CollectiveMmaINS1_35MainloopSm100TmaUmmaWarpSpecializedILi3ELi2ELi4ENS5_IJNS4_1CILi1EEESB_SB_EEEEENS5_IJNSA_ILi128EEESE_NSA_ILi64EEEEEEaNS5_IJlSB_lEEEaSH_NS4_8TiledMMAINS4_8MMA_AtomIJNS4_15SM100_MMA_S8_SSIaaiLi128ELi128ELNS4_4UMMA5MajorE0ELSM_0ELNSL_8SaturateE0EEEEEENS4_6LayoutISC_NS5_IJNSA_ILi0EEESR_SR_EEEEENS5_IJNS4_10UnderscoreESU_SU_EEEEENS4_13SM90_TMA_LOADENS4_14ComposedLayoutINS4_7SwizzleILi2ELi4ELi3EEENS4_18smem_ptr_flag_bitsILi8EEENSQ_INS5_IJNSA_ILi8EEESF_EEENS5_IJSF_SB_EEEEEEEvNS4_8identityESX_S17_vS18_EENS_8epilogue10collective18CollectiveEpilogueINS1A_23Sm100TmaWarpSpecializedILi2ELi2ELi64ELb0ELb0EEEJSG_NS5_IJNSQ_ISE_SB_EENSQ_ISF_SB_EEEEEaSH_aSH_NS1A_6fusion15FusionCallbacksIS1E_NS1I_17LinearCombinationIaiaiLNS_15FloatRoundStyleE2EEESG_S1H_JEEENS4_5SM1004TMEM4LOAD26SM100_TMEM_LOAD_32dp32b64xESX_S17_NS4_39AutoVectorizingCopyWithAssumedAlignmentILi128EEENS4_14SM90_TMA_STOREES17_S1T_S1T_EEEvvEEEEvNT_6ParamsE)
        .other          _ZN7cutlass13device_kernelINS_4gemm6kernel13GemmUniversalIN4cute5tupleIJiiiiEEENS1_10collective13CollectiveMmaINS1_35MainloopSm100TmaUmmaWarpSpecializedILi3ELi2ELi4ENS5_IJNS4_1CILi1EEESB_SB_EEEEENS5_IJNSA_ILi128EEESE_NSA_ILi64EEEEEEaNS5_IJlSB_lEEEaSH_NS4_8TiledMMAINS4_8MMA_AtomIJNS4_15SM100_MMA_S8_SSIaaiLi128ELi128ELNS4_4UMMA5MajorE0ELSM_0ELNSL_8SaturateE0EEEEEENS4_6LayoutISC_NS5_IJNSA_ILi0EEESR_SR_EEEEENS5_IJNS4_10UnderscoreESU_SU_EEEEENS4_13SM90_TMA_LOADENS4_14ComposedLayoutINS4_7SwizzleILi2ELi4ELi3EEENS4_18smem_ptr_flag_bitsILi8EEENSQ_INS5_IJNSA_ILi8EEESF_EEENS5_IJSF_SB_EEEEEEEvNS4_8identityESX_S17_vS18_EENS_8epilogue10collective18CollectiveEpilogueINS1A_23Sm100TmaWarpSpecializedILi2ELi2ELi64ELb0ELb0EEEJSG_NS5_IJNSQ_ISE_SB_EENSQ_ISF_SB_EEEEEaSH_aSH_NS1A_6fusion15FusionCallbacksIS1E_NS1I_17LinearCombinationIaiaiLNS_15FloatRoundStyleE2EEESG_S1H_JEEENS4_5SM1004TMEM4LOAD26SM100_TMEM_LOAD_32dp32b64xESX_S17_NS4_39AutoVectorizingCopyWithAssumedAlignmentILi128EEENS4_14SM90_TMA_STOREES17_S1T_S1T_EEEvvEEEEvNT_6ParamsE,@"STO_CUDA_ENTRY STV_DEFAULT"
_ZN7cutlass13device_kernelINS_4gemm6kernel13GemmUniversalIN4cute5tupleIJiiiiEEENS1_10collective13CollectiveMmaINS1_35MainloopSm100TmaUmmaWarpSpecializedILi3ELi2ELi4ENS5_IJNS4_1CILi1EEESB_SB_EEEEENS5_IJNSA_ILi128EEESE_NSA_ILi64EEEEEEaNS5_IJlSB_lEEEaSH_NS4_8TiledMMAINS4_8MMA_AtomIJNS4_15SM100_MMA_S8_SSIaaiLi128ELi128ELNS4_4UMMA5MajorE0ELSM_0ELNSL_8SaturateE0EEEEEENS4_6LayoutISC_NS5_IJNSA_ILi0EEESR_SR_EEEEENS5_IJNS4_10UnderscoreESU_SU_EEEEENS4_13SM90_TMA_LOADENS4_14ComposedLayoutINS4_7SwizzleILi2ELi4ELi3EEENS4_18smem_ptr_flag_bitsILi8EEENSQ_INS5_IJNSA_ILi8EEESF_EEENS5_IJSF_SB_EEEEEEEvNS4_8identityESX_S17_vS18_EENS_8epilogue10collective18CollectiveEpilogueINS1A_23Sm100TmaWarpSpecializedILi2ELi2ELi64ELb0ELb0EEEJSG_NS5_IJNSQ_ISE_SB_EENSQ_ISF_SB_EEEEEaSH_aSH_NS1A_6fusion15FusionCallbacksIS1E_NS1I_17LinearCombinationIaiaiLNS_15FloatRoundStyleE2EEESG_S1H_JEEENS4_5SM1004TMEM4LOAD26SM100_TMEM_LOAD_32dp32b64xESX_S17_NS4_39AutoVectorizingCopyWithAssumedAlignmentILi128EEENS4_14SM90_TMA_STOREES17_S1T_S1T_EEEvvEEEEvNT_6ParamsE:
[----:B------:R-:W1:Y:S01]  /*0000*/  LDC R1, c[0x0][0x37c] ;  /* 0x0000df00ff017b82 */ /* 0x000e620000000800 */
[----:B------:R-:W2:Y:S01]  /*0010*/  S2R R167, SR_TID.X ;  /* 0x0000000000a77919 */ /* 0x000ea20000002100 */
[----:B------:R-:W3:Y:S01]  /*0020*/  LDCU.64 UR4, c[0x0][0x890] ;  /* 0x00011200ff0477ac */ /* 0x000ee20008000a00 */
[----:B------:R-:W-:Y:S02]  /*0030*/  PRMT R151, RZ, 0x7610, R151 ;  /* 0x00007610ff977816 */ /* 0x000fe40000000097 */
[----:B------:R-:W-:Y:S01]  /*0040*/  ELECT P5, URZ, PT ;  /* 0x0000000000ff782f */ /* 0x000fe200038a0000 */
[----:B------:R-:W4:Y:S01]  /*0050*/  LDCU.64 UR46, c[0x0][0x358] ;  /* 0x00006b00ff2e77ac */ /* 0x000f220008000a00 */
[----:B---3--:R-:W-:-:S04]  /*0060*/  UISETP.NE.U32.AND UP0, UPT, UR4, URZ, UPT ;  /* 0x000000ff0400728c */ /* 0x008fc8000bf05070 */
[----:B------:R-:W-:Y:S01]  /*0070*/  UISETP.NE.AND.EX UP0, UPT, UR5, URZ, UPT, UP0 ;  /* 0x000000ff0500728c */ /* 0x000fe2000bf05300 */
[----:B--2---:R-:W-:-:S05]  /*0080*/  SHF.R.U32.HI R154, RZ, 0x5, R167 ;  /* 0x00000005ff9a7819 */ /* 0x004fca00000116a7 */
[----:B------:R-:W2:Y:S02]  /*0090*/  SHFL.IDX PT, R0, R154, RZ, 0x1f ;  /* 0x00001fff9a007589 */ /* 0x000ea400000e0000 */
[----:B--2---:R-:W-:Y:S01]  /*00a0*/  R2UR UR8, R0 ;  /* 0x00000000000872ca */ /* 0x004fe200000e0000 */
[----:B-1--4-:R-:W-:-:S14]  /*00b0*/  BRA.U UP0, `(.L_x_0) ;  /* 0x00000001002c7547 */ /* 0x012fdc000b800000 */
[----:B------:R-:W1:Y:S02]  /*00c0*/  LDCU.64 UR6, c[0x0][0x888] ;  /* 0x00011100ff0677ac */ /* 0x000e640008000a00 */
[----:B-1----:R-:W-:-:S04]  /*00d0*/  UISETP.NE.U32.AND UP0, UPT, UR6, URZ, UPT ;  /* 0x000000ff0600728c */ /* 0x002fc8000bf05070 */
[----:B------:R-:W-:-:S09]  /*00e0*/  UISETP.NE.AND.EX UP0, UPT, UR7, URZ, UPT, UP0 ;  /* 0x000000ff0700728c */ /* 0x000fd2000bf05300 */
[----:B------:R-:W-:Y:S05]  /*00f0*/  BRA.U !UP0, `(.L_x_1) ;  /* 0x0000000108107547 */ /* 0x000fea000b800000 */
[----:B------:R-:W1:Y:S02]  /*0100*/  LDC.64 R82, c[0x0][0x888] ;  /* 0x00022200ff527b82 */ /* 0x000e640000000a00 */
[----:B-1----:R1:W5:Y:S01]  /*0110*/  LDG.E R82, desc[UR46][R82.64] ;  /* 0x0000002e52527981 */ /* 0x002362000c1e1900 */
[----:B------:R-:W-:Y:S01]  /*0120*/  HFMA2 R151, -RZ, RZ, 0, 5.9604644775390625e-08 ;  /* 0x00000001ff977431 */ /* 0x000fe200000001ff */
[----:B------:R-:W-:Y:S05]  /*0130*/  BRA `(.L_x_0) ;  /* 0x00000000000c7947 */ /* 0x000fea0003800000 */
.L_x_1:
[----:B------:R-:W1:Y:S01]  /*0140*/  LDCU UR6, c[0x0][0x880] ;  /* 0x00011000ff0677ac */ /* 0x000e620008000800 */
[----:B------:R-:W-:Y:S01]  /*0150*/  HFMA2 R151, -RZ, RZ, 0, 5.9604644775390625e-08 ;  /* 0x00000001ff977431 */ /* 0x000fe200000001ff */
[----:B-1----:R-:W-:-:S07]  /*0160*/  MOV R82, UR6 ;  /* 0x0000000600527c02 */ /* 0x002fce0008000f00 */
.L_x_0:
[----:B------:R-:W2:Y:S02]  /*0170*/  LDCU.64 UR6, c[0x0][0x8b0] ;  /* 0x00011600ff0677ac */ /* 0x000ea40008000a00 */
[----:B--2---:R-:W-:-:S04]  /*0180*/  UISETP.NE.U32.AND UP0, UPT, UR6, URZ, UPT ;  /* 0x000000ff0600728c */ /* 0x004fc8000bf05070 */
[----:B------:R-:W-:-:S09]  /*0190*/  UISETP.NE.AND.EX UP0, UPT, UR7, URZ, UPT, UP0 ;  /* 0x000000ff0700728c */ /* 0x000fd2000bf05300 */
[----:B------:R-:W-:Y:S05]  /*01a0*/  BRA.U UP0, `(.L_x_2) ;  /* 0x0000000100247547 */ /* 0x000fea000b800000 */
[----:B------:R-:W2:Y:S02]  /*01b0*/  LDCU.64 UR6, c[0x0][0x8a8] ;  /* 0x00011500ff0677ac */ /* 0x000ea40008000a00 */
[----:B--2---:R-:W-:-:S04]  /*01c0*/  UISETP.NE.U32.AND UP0, UPT, UR6, URZ, UPT ;  /* 0x000000ff0600728c */ /* 0x004fc8000bf05070 */
[----:B------:R-:W-:-:S09]  /*01d0*/  UISETP.NE.AND.EX UP0, UPT, UR7, URZ, UPT, UP0 ;  /* 0x000000ff0700728c */ /* 0x000fd2000bf05300 */
[----:B------:R-:W-:Y:S05]  /*01e0*/  BRA.U !UP0, `(.L_x_3) ;  /* 0x00000001080c7547 */ /* 0x000fea000b800000 */
[----:B------:R-:W2:Y:S02]  /*01f0*/  LDC.64 R78, c[0x0][0x8a8] ;  /* 0x00022a00ff4e7b82 */ /* 0x000ea40000000a00 */
[----:B--2---:R2:W5:Y:S01]  /*0200*/  LDG.E R78, desc[UR46][R78.64] ;  /* 0x0000002e4e4e7981 */ /* 0x004562000c1e1900 */
[----:B------:R-:W-:Y:S05]  /*0210*/  BRA `(.L_x_2) ;  /* 0x0000000000087947 */ /* 0x000fea0003800000 */
.L_x_3:
[----:B------:R-:W2:Y:S02]  /*0220*/  LDCU UR6, c[0x0][0x8a0] ;  /* 0x00011400ff0677ac */ /* 0x000ea40008000800 */
[----:B--2---:R-:W-:Y:S02]  /*0230*/  MOV R78, UR6 ;  /* 0x00000006004e7c02 */ /* 0x004fe40008000f00 */
.L_x_2:
[----:B------:R-:W-:Y:S01]  /*0240*/  IMAD.U32 R0, RZ, RZ, UR8 ;  /* 0x00000008ff007e24 */ /* 0x000fe2000f8e00ff */
[----:B------:R-:W-:Y:S04]  /*0250*/  BSSY.RECONVERGENT B0, `(.L_x_4) ;  /* 0x000000c000007945 */ /* 0x000fe80003800200 */
[C---:B------:R-:W-:Y:S02]  /*0260*/  ISETP.NE.OR P1, PT, R0.reuse, 0x1, !P5 ;  /* 0x000000010000780c */ /* 0x040fe40006f25670 */
[----:B------:R-:W-:-:S11]  /*0270*/  ISETP.NE.OR P0, PT, R0, 0x3, !P5 ;  /* 0x000000030000780c */ /* 0x000fd60006f05670 */
[----:B------:R-:W-:Y:S05]  /*0280*/  @P1 BRA `(.L_x_5) ;  /* 0x0000000000201947 */ /* 0x000fea0003800000 */
[----:B------:R-:W3:Y:S02]  /*0290*/  LDCU.64 UR6, c[0x0][0x348] ;  /* 0x00006900ff0677ac */ /* 0x000ee40008000a00 */
[----:B---3--:R-:W-:Y:S02]  /*02a0*/  UIADD3 UR10, UP1, UPT, UR6, 0x80, URZ ;  /* 0x00000080060a7890 */ /* 0x008fe4000ff3e0ff */
[----:B------:R-:W-:Y:S02]  /*02b0*/  UIADD3 UR6, UP0, UPT, UR6, 0x180, URZ ;  /* 0x0000018006067890 */ /* 0x000fe4000ff1e0ff */
[----:B------:R-:W-:Y:S02]  /*02c0*/  UIADD3.X UR11, UPT, UPT, URZ, UR7, URZ, UP1, !UPT ;  /* 0x00000007ff0b7290 */ /* 0x000fe40008ffe4ff */
[----:B------:R-:W-:-:S07]  /*02d0*/  UIADD3.X UR7, UPT, UPT, URZ, UR7, URZ, UP0, !UPT ;  /* 0x00000007ff077290 */ /* 0x000fce00087fe4ff */
[----:B------:R3:W-:Y:S02]  /*02e0*/  UTMACCTL.PF [UR10] ;  /* 0x000000000a0079b9 */ /* 0x0007e40008040000 */
[----:B------:R3:W-:Y:S02]  /*02f0*/  UTMACCTL.PF [UR6] ;  /* 0x00000000060079b9 */ /* 0x0007e40008040000 */
[----:B---3--:R-:W-:Y:S01]  /*0300*/  NOP ;  /* 0x0000000000007918 */ /* 0x008fe20000000000 */
.L_x_5:
[----:B------:R-:W-:Y:S05]  /*0310*/  BSYNC.RECONVERGENT B0 ;  /* 0x0000000000007941 */ /* 0x000fea0003800200 */
.L_x_4:
[----:B------:R-:W-:Y:S04]  /*0320*/  BSSY.RECONVERGENT B0, `(.L_x_6) ;  /* 0x000000a000007945 */ /* 0x000fe80003800200 */
        /* <DEDUP_REMOVED lines=9> */
.L_x_7:
[----:B------:R-:W-:Y:S05]  /*03c0*/  BSYNC.RECONVERGENT B0 ;  /* 0x0000000000007941 */ /* 0x000fea0003800200 */
.L_x_6:
[----:B------:R-:W3:Y:S01]  /*03d0*/  LDCU.64 UR6, c[0x0][0x888] ;  /* 0x00011100ff0677ac */ /* 0x000ee20008000a00 */
[----:B------:R-:W-:Y:S02]  /*03e0*/  UISETP.EQ.U32.AND UP1, UPT, UR4, URZ, UPT ;  /* 0x000000ff0400728c */ /* 0x000fe4000bf22070 */
[----:B------:R-:W-:Y:S02]  /*03f0*/  UPLOP3.LUT UP2, UPT, UPT, UPT, UPT, 0x80, 0x8 ;  /* 0x000000000008789c */ /* 0x000fe40003f4f070 */
[----:B---3--:R-:W-:-:S04]  /*0400*/  UISETP.NE.U32.AND UP0, UPT, UR6, URZ, UPT ;  /* 0x000000ff0600728c */ /* 0x008fc8000bf05070 */
[----:B------:R-:W-:-:S04]  /*0410*/  UISETP.NE.AND.EX UP0, UPT, UR7, URZ, UPT, UP0 ;  /* 0x000000ff0700728c */ /* 0x000fc8000bf05300 */
[----:B------:R-:W-:-:S04]  /*0420*/  UISETP.EQ.OR.EX UP3, UPT, UR5, URZ, !UP0, UP1 ;  /* 0x000000ff0500728c */ /* 0x000fc8000c762710 */
[----:B------:R-:W-:-:S05]  /*0430*/  UP2UR UR50, UPR, URZ, 0x8 ;  /* 0x00000008ff327883 */ /* 0x000fca0008000000 */
[----:B------:R-:W-:Y:S07]  /*0440*/  BRA.U !UP3, `(.L_x_8) ;  /* 0x000000010b207547 */ /* 0x000fee000b800000 */
[----:B-----5:R-:W-:Y:S01]  /*0450*/  R2UR UR6, R82 ;  /* 0x00000000520672ca */ /* 0x020fe200000e0000 */
[----:B------:R-:W-:Y:S02]  /*0460*/  UISETP.NE.U32.AND UP2, UPT, UR4, URZ, UPT ;  /* 0x000000ff0400728c */ /* 0x000fe4000bf45070 */
[----:B------:R-:W-:Y:S02]  /*0470*/  USEL UR4, URZ, 0xffffffff, UP0 ;  /* 0xffffffffff047887 */ /* 0x000fe40008000000 */
[----:B------:R-:W-:-:S08]  /*0480*/  UISETP.NE.AND.EX UP2, UPT, UR5, URZ, UPT, UP2 ;  /* 0x000000ff0500728c */ /* 0x000fd0000bf45320 */
[----:B------:R-:W-:-:S04]  /*0490*/  UISETP.NE.AND UP1, UPT, UR6, URZ, UPT ;  /* 0x000000ff0600728c */ /* 0x000fc8000bf25270 */
[----:B------:R-:W-:-:S04]  /*04a0*/  @!UP2 USEL UR4, URZ, 0xffffffff, UP1 ;  /* 0xffffffffff04a887 */ /* 0x000fc80008800000 */
[----:B------:R-:W-:-:S04]  /*04b0*/  ULOP3.LUT UR4, UR4, 0x1, URZ, 0xc0, !UPT ;  /* 0x0000000104047892 */ /* 0x000fc8000f8ec0ff */
[----:B------:R-:W-:-:S11]  /*04c0*/  UISETP.NE.U32.AND UP2, UPT, UR4, 0x1, UPT ;  /* 0x000000010400788c */ /* 0x000fd6000bf45070 */
.L_x_8:
[----:B------:R-:W3:Y:S01]  /*04d0*/  SHFL.IDX PT, R2, R154, RZ, 0x1f ;  /* 0x00001fff9a027589 */ /* 0x000ee200000e0000 */
[----:B------:R-:W-:-:S04]  /*04e0*/  UISETP.NE.AND UP1, UPT, UR8, 0x2, UPT ;  /* 0x000000020800788c */ /* 0x000fc8000bf25270 */
[----:B------:R-:W-:Y:S01]  /*04f0*/  USEL UR6, URZ, 0x1, UP1 ;  /* 0x00000001ff067887 */ /* 0x000fe20008800000 */
[----:B---3--:R-:W-:-:S13]  /*0500*/  ISETP.NE.AND P0, PT, R2, RZ, PT ;  /* 0x000000ff0200720c */ /* 0x008fda0003f05270 */
[----:B------:R-:W-:Y:S05]  /*0510*/  @P0 BRA `(.L_x_9) ;  /* 0x0000000000400947 */ /* 0x000fea0003800000 */
[----:B------:R-:W3:Y:S01]  /*0520*/  S2UR UR5, SR_CgaCtaId ;  /* 0x00000000000579c3 */ /* 0x000ee20000008800 */
[----:B------:R-:W-:Y:S01]  /*0530*/  UMOV UR7, 0x400 ;  /* 0x0000040000077882 */ /* 0x000fe20000000000 */
[----:B------:R-:W-:Y:S01]  /*0540*/  UMOV UR4, 0x1 ;  /* 0x0000000100047882 */ /* 0x000fe20000000000 */
[----:B------:R-:W-:Y:S01]  /*0550*/  ELECT P0, URZ, PT ;  /* 0x0000000000ff782f */ /* 0x000fe20003800000 */
[----:B------:R-:W-:-:S04]  /*0560*/  UIADD3 UR10, UPT, UPT, -UR4, 0x100000, URZ ;  /* 0x00100000040a7890 */ /* 0x000fc8000fffe1ff */
[----:B------:R-:W-:Y:S02]  /*0570*/  USHF.L.U32 UR11, UR10, 0xb, URZ ;  /* 0x0000000b0a0b7899 */ /* 0x000fe400080006ff */
[----:B------:R-:W-:Y:S02]  /*0580*/  USHF.L.U32 UR10, UR10, 0x1, URZ ;  /* 0x000000010a0a7899 */ /* 0x000fe400080006ff */
[----:B---3--:R-:W-:Y:S01]  /*0590*/  ULEA UR5, UR5, UR7, 0x18 ;  /* 0x0000000705057291 */ /* 0x008fe2000f8ec0ff */
[----:B------:R-:W3:Y:S11]  /*05a0*/  FENCE.VIEW.ASYNC.S ;  /* 0x00000000000073c6 */ /* 0x000ef60000000000 */
[----:B---3--:R3:W4:Y:S01]  /*05b0*/  SYNCS.EXCH.64 URZ, [UR5], UR10 ;  /* 0x0000000a05ff75b2 */ /* 0x0087220008000100 */
[----:B------:R3:W1:Y:S01]  /*05c0*/  SYNCS.EXCH.64 URZ, [UR5+0x18], UR10 ;  /* 0x0000180a05ff75b2 */ /* 0x0006620008000100 */
[----:B------:R3:W1:Y:S01]  /*05d0*/  SYNCS.EXCH.64 URZ, [UR5+0x8], UR10 ;  /* 0x0000080a05ff75b2 */ /* 0x0006620008000100 */
[----:B------:R3:W1:Y:S01]  /*05e0*/  SYNCS.EXCH.64 URZ, [UR5+0x20], UR10 ;  /* 0x0000200a05ff75b2 */ /* 0x0006620008000100 */
[----:B------:R3:W1:Y:S01]  /*05f0*/  SYNCS.EXCH.64 URZ, [UR5+0x10], UR10 ;  /* 0x0000100a05ff75b2 */ /* 0x0006620008000100 */
[----:B------:R3:W1:Y:S01]  /*0600*/  SYNCS.EXCH.64 URZ, [UR5+0x28], UR10 ;  /* 0x0000280a05ff75b2 */ /* 0x0006620008000100 */
[----:B------:R-:W-:Y:S01]  /*0610*/  NOP ;  /* 0x0000000000007918 */ /* 0x000fe20000000000 */
.L_x_9:
[----:B------:R-:W2:Y:S01]  /*0620*/  SHFL.IDX PT, R2, R154, RZ, 0x1f ;  /* 0x00001fff9a027589 */ /* 0x000ea200000e0000 */
[----:B------:R-:W-:Y:S01]  /*0630*/  NOP ;  /* 0x0000000000007918 */ /* 0x000fe20000000000 */
[----:B--2---:R-:W-:-:S13]  /*0640*/  ISETP.NE.AND P0, PT, R2, 0x1, PT ;  /* 0x000000010200780c */ /* 0x004fda0003f05270 */
[----:B------:R-:W-:Y:S05]  /*0650*/  @P0 BRA `(.L_x_10) ;  /* 0x0000000000480947 */ /* 0x000fea0003800000 */
[----:B------:R-:W2:Y:S01]  /*0660*/  S2UR UR7, SR_CgaCtaId ;  /* 0x00000000000779c3 */ /* 0x000ea20000008800 */
[----:B------:R-:W-:Y:S01]  /*0670*/  UMOV UR9, 0x400 ;  /* 0x0000040000097882 */ /* 0x000fe20000000000 */
[----:B---3--:R-:W-:Y:S01]  /*0680*/  UMOV UR5, 0x20 ;  /* 0x0000002000057882 */ /* 0x008fe20000000000 */
[----:B------:R-:W-:Y:S01]  /*0690*/  UMOV UR4, 0x80 ;  /* 0x0000008000047882 */ /* 0x000fe20000000000 */
[----:B------:R-:W-:-:S04]  /*06a0*/  UIADD3 UR10, UPT, UPT, -UR5, 0x100000, URZ ;  /* 0x00100000050a7890 */ /* 0x000fc8000fffe1ff */
[----:B------:R-:W-:Y:S02]  /*06b0*/  USHF.L.U32 UR11, UR10, 0xb, URZ ;  /* 0x0000000b0a0b7899 */ /* 0x000fe400080006ff */
[----:B------:R-:W-:Y:S02]  /*06c0*/  USHF.L.U32 UR10, UR10, 0x1, URZ ;  /* 0x000000010a0a7899 */ /* 0x000fe400080006ff */
[----:B------:R-:W-:-:S04]  /*06d0*/  UIADD3 UR4, UPT, UPT, -UR4, 0x100000, URZ ;  /* 0x0010000004047890 */ /* 0x000fc8000fffe1ff */
[----:B------:R-:W-:Y:S02]  /*06e0*/  USHF.L.U32 UR5, UR4, 0xb, URZ ;  /* 0x0000000b04057899 */ /* 0x000fe400080006ff */
[----:B------:R-:W-:Y:S01]  /*06f0*/  USHF.L.U32 UR4, UR4, 0x1, URZ ;  /* 0x0000000104047899 */ /* 0x000fe200080006ff */
[----:B------:R-:W-:Y:S01]  /*0700*/  ELECT P0, URZ, PT ;  /* 0x0000000000ff782f */ /* 0x000fe20003800000 */
[----:B--2---:R-:W-:Y:S01]  /*0710*/  ULEA UR7, UR7, UR9, 0x18 ;  /* 0x0000000907077291 */ /* 0x004fe2000f8ec0ff */
[----:B------:R-:W2:Y:S11]  /*0720*/  FENCE.VIEW.ASYNC.S ;  /* 0x00000000000073c6 */ /* 0x000eb60000000000 */
[----:B--2---:R2:W3:Y:S01]  /*0730*/  SYNCS.EXCH.64 URZ, [UR7+0x30], UR10 ;  /* 0x0000300a07ff75b2 */ /* 0x0044e20008000100 */
[----:B------:R2:W1:Y:S01]  /*0740*/  SYNCS.EXCH.64 URZ, [UR7+0x40], UR4 ;  /* 0x0000400407ff75b2 */ /* 0x0004620008000100 */
[----:B------:R2:W1:Y:S01]  /*0750*/  SYNCS.EXCH.64 URZ, [UR7+0x38], UR10 ;  /* 0x0000380a07ff75b2 */ /* 0x0004620008000100 */
[----:B------:R2:W1:Y:S01]  /*0760*/  SYNCS.EXCH.64 URZ, [UR7+0x48], UR4 ;  /* 0x0000480407ff75b2 */ /* 0x0004620008000100 */
[----:B------:R-:W-:Y:S01]  /*0770*/  NOP ;  /* 0x0000000000007918 */ /* 0x000fe20000000000 */
.L_x_10:
[----:B------:R-:W4:Y:S01]  /*0780*/  SHFL.IDX PT, R2, R154, RZ, 0x1f ;  /* 0x00001fff9a027589 */ /* 0x000f2200000e0000 */
[----:B------:R-:W-:Y:S01]  /*0790*/  NOP ;  /* 0x0000000000007918 */ /* 0x000fe20000000000 */
[----:B----4-:R-:W-:-:S13]  /*07a0*/  ISETP.NE.AND P0, PT, R2, 0x3, PT ;  /* 0x000000030200780c */ /* 0x010fda0003f05270 */
[----:B------:R-:W-:Y:S05]  /*07b0*/  @P0 BRA `(.L_x_11) ;  /* 0x0000000000300947 */ /* 0x000fea0003800000 */
[----:B--23--:R-:W2:Y:S01]  /*07c0*/  S2UR UR5, SR_CgaCtaId ;  /* 0x00000000000579c3 */ /* 0x00cea20000008800 */
[----:B------:R-:W-:Y:S01]  /*07d0*/  UMOV UR7, 0x400 ;  /* 0x0000040000077882 */ /* 0x000fe20000000000 */
[----:B------:R-:W-:Y:S01]  /*07e0*/  UMOV UR4, 0x20 ;  /* 0x0000002000047882 */ /* 0x000fe20000000000 */
[----:B------:R-:W-:Y:S01]  /*07f0*/  ELECT P0, URZ, PT ;  /* 0x0000000000ff782f */ /* 0x000fe20003800000 */
[----:B------:R-:W-:-:S04]  /*0800*/  UIADD3 UR10, UPT, UPT, -UR4, 0x100000, URZ ;  /* 0x00100000040a7890 */ /* 0x000fc8000fffe1ff */
[----:B------:R-:W-:Y:S02]  /*0810*/  USHF.L.U32 UR11, UR10, 0xb, URZ ;  /* 0x0000000b0a0b7899 */ /* 0x000fe400080006ff */
[----:B------:R-:W-:Y:S02]  /*0820*/  USHF.L.U32 UR10, UR10, 0x1, URZ ;  /* 0x000000010a0a7899 */ /* 0x000fe400080006ff */
[----:B--2---:R-:W-:Y:S01]  /*0830*/  ULEA UR5, UR5, UR7, 0x18 ;  /* 0x0000000705057291 */ /* 0x004fe2000f8ec0ff */
[----:B------:R-:W2:Y:S11]  /*0840*/  FENCE.VIEW.ASYNC.S ;  /* 0x00000000000073c6 */ /* 0x000eb60000000000 */
[----:B--2---:R4:W2:Y:S01]  /*0850*/  SYNCS.EXCH.64 URZ, [UR5+0x50], UR10 ;  /* 0x0000500a05ff75b2 */ /* 0x0048a20008000100 */
[----:B------:R4:W3:Y:S02]  /*0860*/  SYNCS.EXCH.64 URZ, [UR5+0x58], UR10 ;  /* 0x0000580a05ff75b2 */ /* 0x0008e40008000100 */
[----:B----4-:R-:W-:Y:S01]  /*0870*/  NOP ;  /* 0x0000000000007918 */ /* 0x010fe20000000000 */
.L_x_11:
[----:B------:R-:W4:Y:S01]  /*0880*/  SHFL.IDX PT, R2, R154, RZ, 0x1f ;  /* 0x00001fff9a027589 */ /* 0x000f2200000e0000 */
[----:B------:R-:W-:Y:S01]  /*0890*/  NOP ;  /* 0x0000000000007918 */ /* 0x000fe20000000000 */
[----:B----4-:R-:W-:-:S13]  /*08a0*/  ISETP.NE.AND P0, PT, R2, 0x4, PT ;  /* 0x000000040200780c */ /* 0x010fda0003f05270 */
[----:B------:R-:W-:Y:S05]  /*08b0*/  @P0 BRA `(.L_x_12) ;  /* 0x00000000004c0947 */ /* 0x000fea0003800000 */
[----:B--23--:R-:W2:Y:S01]  /*08c0*/  S2UR UR5, SR_CgaCtaId ;  /* 0x00000000000579c3 */ /* 0x00cea20000008800 */
[----:B------:R-:W-:Y:S01]  /*08d0*/  UMOV UR9, 0x100 ;  /* 0x0000010000097882 */ /* 0x000fe20000000000 */
[----:B------:R-:W-:Y:S01]  /*08e0*/  UMOV UR7, 0x400 ;  /* 0x0000040000077882 */ /* 0x000fe20000000000 */
[----:B------:R-:W-:Y:S01]  /*08f0*/  USEL UR9, UR9, 0xe0, UP2 ;  /* 0x000000e009097887 */ /* 0x000fe20009000000 */
[----:B------:R-:W-:Y:S01]  /*0900*/  UMOV UR4, 0x1 ;  /* 0x0000000100047882 */ /* 0x000fe20000000000 */
[----:B------:R-:W-:Y:S01]  /*0910*/  ELECT P0, URZ, PT ;  /* 0x0000000000ff782f */ /* 0x000fe20003800000 */
[----:B------:R-:W-:-:S04]  /*0920*/  UIADD3 UR10, UPT, UPT, -UR4, 0x100000, URZ ;  /* 0x00100000040a7890 */ /* 0x000fc8000fffe1ff */
[----:B------:R-:W-:Y:S02]  /*0930*/  USHF.L.U32 UR11, UR10, 0xb, URZ ;  /* 0x0000000b0a0b7899 */ /* 0x000fe400080006ff */
[----:B------:R-:W-:Y:S02]  /*0940*/  USHF.L.U32 UR10, UR10, 0x1, URZ ;  /* 0x000000010a0a7899 */ /* 0x000fe400080006ff */
[----:B------:R-:W-:-:S04]  /*0950*/  UIADD3 UR12, UPT, UPT, -UR9, 0x100000, URZ ;  /* 0x00100000090c7890 */ /* 0x000fc8000fffe1ff */
[----:B------:R-:W-:Y:S02]  /*0960*/  USHF.L.U32 UR13, UR12, 0xb, URZ ;  /* 0x0000000b0c0d7899 */ /* 0x000fe400080006ff */
[----:B------:R-:W-:Y:S02]  /*0970*/  USHF.L.U32 UR12, UR12, 0x1, URZ ;  /* 0x000000010c0c7899 */ /* 0x000fe400080006ff */
[----:B--2---:R-:W-:Y:S01]  /*0980*/  ULEA UR5, UR5, UR7, 0x18 ;  /* 0x0000000705057291 */ /* 0x004fe2000f8ec0ff */
[----:B------:R-:W2:Y:S11]  /*0990*/  FENCE.VIEW.ASYNC.S ;  /* 0x00000000000073c6 */ /* 0x000eb60000000000 */
[----:B--2---:R4:W2:Y:S01]  /*09a0*/  SYNCS.EXCH.64 URZ, [UR5+0x60], UR10 ;  /* 0x0000600a05ff75b2 */ /* 0x0048a20008000100 */
[----:B------:R4:W3:Y:S01]  /*09b0*/  SYNCS.EXCH.64 URZ, [UR5+0x70], UR12 ;  /* 0x0000700c05ff75b2 */ /* 0x0008e20008000100 */
[----:B------:R4:W1:Y:S01]  /*09c0*/  SYNCS.EXCH.64 URZ, [UR5+0x68], UR10 ;  /* 0x0000680a05ff75b2 */ /* 0x0008620008000100 */
[----:B------:R4:W1:Y:S02]  /*09d0*/  SYNCS.EXCH.64 URZ, [UR5+0x78], UR12 ;  /* 0x0000780c05ff75b2 */ /* 0x0008640008000100 */
[----:B----4-:R-:W-:Y:S01]  /*09e0*/  NOP ;  /* 0x0000000000007918 */ /* 0x010fe20000000000 */
.L_x_12:
[----:B------:R-:W4:Y:S01]  /*09f0*/  SHFL.IDX PT, R2, R154, RZ, 0x1f ;  /* 0x00001fff9a027589 */ /* 0x000f2200000e0000 */
[----:B------:R-:W-:Y:S01]  /*0a00*/  NOP ;  /* 0x0000000000007918 */ /* 0x000fe20000000000 */
[----:B----4-:R-:W-:-:S13]  /*0a10*/  ISETP.NE.AND P0, PT, R2, 0x5, PT ;  /* 0x000000050200780c */ /* 0x010fda0003f05270 */
[----:B------:R-:W-:Y:S05]  /*0a20*/  @P0 BRA `(.L_x_13) ;  /* 0x0000000000580947 */ /* 0x000fea0003800000 */
[----:B--2---:R-:W2:Y:S01]  /*0a30*/  S2UR UR7, SR_CgaCtaId ;  /* 0x00000000000779c3 */ /* 0x004ea20000008800 */
        /* <DEDUP_REMOVED lines=12> */
[----:B--2---:R4:W2:Y:S01]  /*0b00*/  SYNCS.EXCH.64 URZ, [UR7+0x80], UR10 ;  /* 0x0000800a07ff75b2 */ /* 0x0048a20008000100 */
[----:B------:R4:W3:Y:S01]  /*0b10*/  SYNCS.EXCH.64 URZ, [UR7+0xa0], UR4 ;  /* 0x0000a00407ff75b2 */ /* 0x0008e20008000100 */
[----:B------:R4:W1:Y:S01]  /*0b20*/  SYNCS.EXCH.64 URZ, [UR7+0x88], UR10 ;  /* 0x0000880a07ff75b2 */ /* 0x0008620008000100 */
[----:B------:R4:W1:Y:S01]  /*0b30*/  SYNCS.EXCH.64 URZ, [UR7+0xa8], UR4 ;  /* 0x0000a80407ff75b2 */ /* 0x0008620008000100 */
[----:B------:R4:W1:Y:S01]  /*0b40*/  SYNCS.EXCH.64 URZ, [UR7+0x90], UR10 ;  /* 0x0000900a07ff75b2 */ /* 0x0008620008000100 */
[----:B------:R4:W1:Y:S01]  /*0b50*/  SYNCS.EXCH.64 URZ, [UR7+0xb0], UR4 ;  /* 0x0000b00407ff75b2 */ /* 0x0008620008000100 */
[----:B------:R4:W1:Y:S01]  /*0b60*/  SYNCS.EXCH.64 URZ, [UR7+0x98], UR10 ;  /* 0x0000980a07ff75b2 */ /* 0x0008620008000100 */
[----:B------:R4:W1:Y:S02]  /*0b70*/  SYNCS.EXCH.64 URZ, [UR7+0xb8], UR4 ;  /* 0x0000b80407ff75b2 */ /* 0x0008640008000100 */
[----:B----4-:R-:W-:Y:S01]  /*0b80*/  NOP ;  /* 0x0000000000007918 */ /* 0x010fe20000000000 */
.L_x_13:
        /* <DEDUP_REMOVED lines=18> */
.L_x_14:
[----:B--23--:R-:W2:Y:S01]  /*0cb0*/  S2UR UR5, SR_CTAID.X ;  /* 0x00000000000579c3 */ /* 0x00cea20000002500 */
[----:B------:R-:W-:-:S05]  /*0cc0*/  CS2R.32 R152, SR_CgaSize ;  /* 0x0000000000987805 */ /* 0x000fca0000008a00 */
[----:B------:R-:W-:-:S05]  /*0cd0*/  IMAD R152, R152, -0xa0, RZ ;  /* 0xffffff6098987824 */ /* 0x000fca00078e02ff */
[----:B------:R-:W-:-:S14]  /*0ce0*/  R2UR UR9, R152 ;  /* 0x00000000980972ca */ /* 0x000fdc00000e0000 */
[----:B------:R-:W3:Y:S01]  /*0cf0*/  LDCU UR9, c[0x0][UR9+0x2b0] ;  /* 0x00005600090977ac */ /* 0x000ee20008000800 */
[----:B------:R-:W-:Y:S01]  /*0d00*/  NOP ;  /* 0x0000000000007918 */ /* 0x000fe20000000000 */
[----:B------:R-:W-:-:S05]  /*0d10*/  CS2R.32 R152, SR_CgaSize ;  /* 0x0000000000987805 */ /* 0x000fca0000008a00 */
[----:B------:R-:W-:-:S05]  /*0d20*/  IMAD R152, R152, -0xa0, RZ ;  /* 0xffffff6098987824 */ /* 0x000fca00078e02ff */
[----:B------:R-:W-:-:S14]  /*0d30*/  R2UR UR7, R152 ;  /* 0x00000000980772ca */ /* 0x000fdc00000e0000 */
[----:B------:R-:W4:Y:S01]  /*0d40*/  LDCU UR7, c[0x0][UR7+0x2b4] ;  /* 0x00005680070777ac */ /* 0x000f220008000800 */
[----:B------:R-:W1:Y:S08]  /*0d50*/  S2UR UR4, SR_CTAID.Y ;  /* 0x00000000000479c3 */ /* 0x000e700000002600 */
[----:B------:R-:W4:Y:S01]  /*0d60*/  LDC R9, c[0x0][0xb24] ;  /* 0x0002c900ff097b82 */ /* 0x000f220000000800 */
[----:B--2---:R-:W-:-:S02]  /*0d70*/  I2FP.F32.U32 R4, UR5 ;  /* 0x0000000500047c45 */ /* 0x004fc40008201000 */
[----:B------:R-:W-:-:S05]  /*0d80*/  CS2R.32 R5, SR_CgaSize ;  /* 0x0000000000057805 */ /* 0x000fca0000008a00 */
[----:B------:R-:W-:-:S06]  /*0d90*/  IMAD R5, R5, -0xa0, RZ ;  /* 0xffffff6005057824 */ /* 0x000fcc00078e02ff */
[----:B------:R-:W2:Y:S01]  /*0da0*/  LDC R5, c[0x0][R5+0x2a0] ;  /* 0x0000a80005057b82 */ /* 0x000ea20000000800 */
[----:B------:R-:W-:Y:S01]  /*0db0*/  MOV R21, UR5 ;  /* 0x0000000500157c02 */ /* 0x000fe20008000f00 */
[----:B---3--:R-:W-:Y:S01]  /*0dc0*/  FMUL R4, R4, UR9 ;  /* 0x0000000904047c20 */ /* 0x008fe20008400000 */
[----:B-1----:R-:W-:Y:S02]  /*0dd0*/  I2FP.F32.U32 R2, UR4 ;  /* 0x0000000400027c45 */ /* 0x002fe40008201000 */
[----:B------:R-:W-:-:S05]  /*0de0*/  CS2R.32 R3, SR_CgaSize ;  /* 0x0000000000037805 */ /* 0x000fca0000008a00 */
[----:B------:R-:W-:-:S06]  /*0df0*/  IMAD R3, R3, -0xa0, RZ ;  /* 0xffffff6003037824 */ /* 0x000fcc00078e02ff */
[----:B------:R-:W1:Y:S01]  /*0e00*/  LDC R3, c[0x0][R3+0x2a4] ;  /* 0x0000a90003037b82 */ /* 0x000e620000000800 */
[----:B------:R-:W3:Y:S01]  /*0e10*/  F2I.U32.TRUNC.NTZ R152, R4 ;  /* 0x0000000400987305 */ /* 0x000ee2000020f000 */
[----:B------:R-:W-:Y:S01]  /*0e20*/  MOV R20, UR4 ;  /* 0x0000000400147c02 */ /* 0x000fe20008000f00 */
[----:B----4-:R-:W-:-:S05]  /*0e30*/  FMUL R2, R2, UR7 ;  /* 0x0000000702027c20 */ /* 0x010fca0008400000 */
[----:B------:R-:W-:Y:S01]  /*0e40*/  BAR.SYNC.DEFER_BLOCKING 0x0 ;  /* 0x0000000000007b1d */ /* 0x000fe20000010000 */
[----:B------:R-:W-:-:S05]  /*0e50*/  ISETP.GE.AND P0, PT, R9, 0x1, PT ;  /* 0x000000010900780c */ /* 0x000fca0003f06270 */
[----:B------:R-:W4:Y:S02]  /*0e60*/  F2I.U32.TRUNC.NTZ R150, R2 ;  /* 0x0000000200967305 */ /* 0x000f24000020f000 */
[----:B------:R-:W1:Y:S01]  /*0e70*/  S2UR UR36, SR_CTAID.Z ;  /* 0x00000000002479c3 */ /* 0x000e620000002700 */
[----:B---3--:R-:W-:-:S05]  /*0e80*/  IADD3 R152, PT, PT, -R152, RZ, RZ ;  /* 0x000000ff98987210 */ /* 0x008fca0007ffe1ff */
[----:B--2---:R-:W-:Y:S01]  /*0e90*/  IMAD R152, R5, R152, UR5 ;  /* 0x0000000505987e24 */ /* 0x004fe2000f8e0298 */
[----:B----4-:R-:W-:-:S05]  /*0ea0*/  IADD3 R150, PT, PT, -R150, RZ, RZ ;  /* 0x000000ff96967210 */ /* 0x010fca0007ffe1ff */
[----:B-1----:R-:W-:Y:S01]  /*0eb0*/  IMAD R150, R3, R150, UR4 ;  /* 0x0000000403967e24 */ /* 0x002fe2000f8e0296 */
[----:B------:R-:W-:Y:S06]  /*0ec0*/  @!P0 BRA `(.L_x_15) ;  /* 0x0000000000b88947 */ /* 0x000fec0003800000 */
[----:B------:R-:W1:Y:S01]  /*0ed0*/  LDC.64 R4, c[0x0][0xb18] ;  /* 0x0002c600ff047b82 */ /* 0x000e620000000a00 */
[----:B------:R-:W-:-:S07]  /*0ee0*/  ISETP.NE.AND P0, PT, R9, 0x1, PT ;  /* 0x000000010900780c */ /* 0x000fce0003f05270 */
[----:B------:R-:W2:Y:S08]  /*0ef0*/  LDC R10, c[0x0][0xb0c] ;  /* 0x0002c300ff0a7b82 */ /* 0x000eb00000000800 */
[----:B------:R-:W3:Y:S08]  /*0f00*/  LDC R11, c[0x0][0x370] ;  /* 0x0000dc00ff0b7b82 */ /* 0x000ef00000000800 */
[----:B------:R-:W4:Y:S01]  /*0f10*/  LDC R12, c[0x0][0x374] ;  /* 0x0000dd00ff0c7b82 */ /* 0x000f220000000800 */
[----:B-1----:R-:W-:-:S07]  /*0f20*/  ISETP.NE.AND P1, PT, R4, 0x1, PT ;  /* 0x000000010400780c */ /* 0x002fce0003f25270 */
[----:B------:R-:W3:Y:S01]  /*0f30*/  LDC.64 R6, c[0x0][0xb10] ;  /* 0x0002c400ff067b82 */ /* 0x000ee20000000a00 */
[----:B--2---:R-:W-:-:S07]  /*0f40*/  ISETP.NE.AND P2, PT, R10, 0x1, PT ;  /* 0x000000010a00780c */ /* 0x004fce0003f45270 */
[----:B------:R-:W1:Y:S08]  /*0f50*/  LDC R8, c[0x0][0xb20] ;  /* 0x0002c800ff087b82 */ /* 0x000e700000000800 */
[----:B------:R-:W2:Y:S01]  /*0f60*/  LDC.64 R2, c[0x0][0xb28] ;  /* 0x0002ca00ff027b82 */ /* 0x000ea20000000a00 */
[----:B----4-:R-:W-:-:S04]  /*0f70*/  IMAD.HI.U32 R13, R12, R5, RZ ;  /* 0x000000050c0d7227 */ /* 0x010fc800078e00ff */
[----:B------:R-:W-:-:S04]  /*0f80*/  IMAD.HI.U32 R5, R20, R5, RZ ;  /* 0x0000000514057227 */ /* 0x000fc800078e00ff */
[----:B---3--:R-:W-:-:S04]  /*0f90*/  IMAD.HI.U32 R14, R11, R6, RZ ;  /* 0x000000060b0e7227 */ /* 0x008fc800078e00ff */
[C---:B------:R-:W-:Y:S01]  /*0fa0*/  IMAD.HI.U32 R16, R21.reuse, R6, RZ ;  /* 0x0000000615107227 */ /* 0x040fe200078e00ff */
[-C--:B------:R-:W-:Y:S02]  /*0fb0*/  @P2 SHF.R.U32.HI R11, RZ, R7.reuse, R14 ;  /* 0x00000007ff0b2219 */ /* 0x080fe4000001160e */
[-C--:B-1----:R-:W-:Y:S02]  /*0fc0*/  @P1 SHF.R.U32.HI R12, RZ, R8.reuse, R13 ;  /* 0x00000008ff0c1219 */ /* 0x082fe4000001160d */
[----:B------:R-:W-:Y:S02]  /*0fd0*/  SHF.R.U32.HI R5, RZ, R8, R5 ;  /* 0x00000008ff057219 */ /* 0x000fe40000011605 */
[----:B------:R-:W-:Y:S02]  /*0fe0*/  SHF.R.U32.HI R16, RZ, R7, R16 ;  /* 0x00000007ff107219 */ /* 0x000fe40000011610 */
[----:B------:R-:W-:Y:S01]  /*0ff0*/  SEL R5, R20, R5, !P1 ;  /* 0x0000000514057207 */ /* 0x000fe20004800000 */
[----:B--2---:R-:W-:Y:S01]  /*1000*/  IMAD.HI.U32 R14, R12, R2, RZ ;  /* 0x000000020c0e7227 */ /* 0x004fe200078e00ff */
[----:B------:R-:W-:-:S02]  /*1010*/  SEL R7, R21, R16, !P2 ;  /* 0x0000001015077207 */ /* 0x000fc40005000000 */
[----:B------:R-:W-:Y:S01]  /*1020*/  IADD3 R13, PT, PT, -R5, RZ, RZ ;  /* 0x000000ff050d7210 */ /* 0x000fe20007ffe1ff */
[----:B------:R-:W-:Y:S01]  /*1030*/  IMAD.HI.U32 R6, R11, R2, RZ ;  /* 0x000000020b067227 */ /* 0x000fe200078e00ff */
[----:B------:R-:W-:-:S03]  /*1040*/  @P0 SHF.R.U32.HI R12, RZ, R3, R14 ;  /* 0x00000003ff0c0219 */ /* 0x000fc6000001160e */
[----:B------:R-:W-:Y:S01]  /*1050*/  IMAD R13, R4, R13, R20 ;  /* 0x0000000d040d7224 */ /* 0x000fe200078e0214 */
[----:B------:R-:W-:Y:S01]  /*1060*/  @P0 SHF.R.U32.HI R11, RZ, R3, R6 ;  /* 0x00000003ff0b0219 */ /* 0x000fe20000011606 */
[----:B------:R-:W-:-:S04]  /*1070*/  IMAD R12, R12, R9, RZ ;  /* 0x000000090c0c7224 */ /* 0x000fc800078e02ff */
[----:B------:R-:W-:Y:S01]  /*1080*/  IMAD R6, R11, R9, RZ ;  /* 0x000000090b067224 */ /* 0x000fe200078e02ff */
[----:B------:R-:W-:-:S04]  /*1090*/  ISETP.GE.AND P1, PT, R5, R12, PT ;  /* 0x0000000c0500720c */ /* 0x000fc80003f26270 */
[----:B------:R-:W-:Y:S01]  /*10a0*/  ISETP.GE.OR P1, PT, R7, R6, P1 ;  /* 0x000000060700720c */ /* 0x000fe20000f26670 */
[----:B------:R-:W-:-:S05]  /*10b0*/  IMAD.HI.U32 R6, R5, R2, RZ ;  /* 0x0000000205067227 */ /* 0x000fca00078e00ff */
[----:B------:R-:W-:-:S04]  /*10c0*/  SHF.R.U32.HI R6, RZ, R3, R6 ;  /* 0x00000003ff067219 */ /* 0x000fc80000011606 */
[----:B------:R-:W-:-:S03]  /*10d0*/  SEL R6, R5, R6, !P0 ;  /* 0x0000000605067207 */ /* 0x000fc60004000000 */
[----:B------:R-:W-:Y:S01]  /*10e0*/  @!P1 IMAD.HI.U32 R8, R7, R2, RZ ;  /* 0x0000000207089227 */ /* 0x000fe200078e00ff */
[----:B------:R-:W-:-:S04]  /*10f0*/  IADD3 R2, PT, PT, -R6, RZ, RZ ;  /* 0x000000ff06027210 */ /* 0x000fc80007ffe1ff */
[----:B------:R-:W-:Y:S01]  /*1100*/  @!P1 SHF.R.U32.HI R8, RZ, R3, R8 ;  /* 0x00000003ff089219 */ /* 0x000fe20000011608 */
[----:B------:R-:W-:-:S03]  /*1110*/  IMAD R2, R9, R2, R5 ;  /* 0x0000000209027224 */ /* 0x000fc600078e0205 */
[----:B------:R-:W-:-:S05]  /*1120*/  @!P1 SEL R3, R7, R8, !P0 ;  /* 0x0000000807039207 */ /* 0x000fca0004000000 */
[--C-:B------:R-:W-:Y:S02]  /*1130*/  @!P1 IMAD.IADD R6, R6, 0x1, -R3.reuse ;  /* 0x0000000106069824 */ /* 0x100fe400078e0a03 */
[----:B------:R-:W-:Y:S01]  /*1140*/  @!P1 IMAD R3, R2, R11, R3 ;  /* 0x0000000b02039224 */ /* 0x000fe200078e0203 */
[----:B------:R-:W-:Y:S01]  /*1150*/  IADD3 R2, PT, PT, -R7, RZ, RZ ;  /* 0x000000ff07027210 */ /* 0x000fe20007ffe1ff */
[----:B------:R-:W-:Y:S02]  /*1160*/  @!P1 IMAD R5, R6, R9, R7 ;  /* 0x0000000906059224 */ /* 0x000fe400078e0207 */
[----:B------:R-:W-:Y:S02]  /*1170*/  @!P1 IMAD.MOV.U32 R7, RZ, RZ, R3 ;  /* 0x000000ffff079224 */ /* 0x000fe400078e0003 */
[----:B------:R-:W-:Y:S02]  /*1180*/  IMAD R2, R10, R2, R21 ;  /* 0x000000020a027224 */ /* 0x000fe400078e0215 */
[----:B------:R-:W-:-:S02]  /*1190*/  IMAD R20, R5, R4, R13 ;  /* 0x0000000405147224 */ /* 0x000fc400078e020d */
[----:B------:R-:W-:Y:S02]  /*11a0*/  IMAD R21, R7, R10, R2 ;  /* 0x0000000a07157224 */ /* 0x000fe400078e0202 */
.L_x_15:
[----:B------:R-:W1:Y:S01]  /*11b0*/  LDCU UR4, c[0x0][0xb30] ;  /* 0x00016600ff0477ac */ /* 0x000e620008000800 */
[----:B------:R-:W2:Y:S08]  /*11c0*/  S2UR UR37, SR_CgaCtaId ;  /* 0x00000000002579c3 */ /* 0x000eb00000008800 */
[----:B------:R-:W3:Y:S01]  /*11d0*/  LDC R72, c[0x0][0xb24] ;  /* 0x0002c900ff487b82 */ /* 0x000ee20000000800 */
[----:B-1----:R-:W-:-:S09]  /*11e0*/  UISETP.NE.AND UP1, UPT, UR4, 0x1, UPT ;  /* 0x000000010400788c */ /* 0x002fd2000bf25270 */
[----:B--2---:R-:W-:Y:S05]  /*11f0*/  BRA.U UP1, `(.L_x_16) ;  /* 0x0000000101407547 */ /* 0x004fea000b800000 */
[----:B------:R-:W1:Y:S08]  /*1200*/  LDC.64 R4, c[0x0][0xb10] ;  /* 0x0002c400ff047b82 */ /* 0x000e700000000a00 */
[----:B------:R-:W2:Y:S08]  /*1210*/  LDC.64 R2, c[0x0][0xb18] ;  /* 0x0002c600ff027b82 */ /* 0x000eb00000000a00 */
[----:B------:R-:W4:Y:S08]  /*1220*/  LDC R6, c[0x0][0xb20] ;  /* 0x0002c800ff067b82 */ /* 0x000f300000000800 */
[----:B------:R-:W3:Y:S01]  /*1230*/  LDC R8, c[0x0][0xb0c] ;  /* 0x0002c300ff087b82 */ /* 0x000ee20000000800 */
[----:B-1----:R-:W-:-:S05]  /*1240*/  IMAD.HI.U32 R4, R21, R4, RZ ;  /* 0x0000000415047227 */ /* 0x002fca00078e00ff */
[----:B------:R-:W-:Y:S01]  /*1250*/  SHF.R.U32.HI R4, RZ, R5, R4 ;  /* 0x00000005ff047219 */ /* 0x000fe20000011604 */
[----:B--2---:R-:W-:Y:S01]  /*1260*/  IMAD.HI.U32 R3, R20, R3, RZ ;  /* 0x0000000314037227 */ /* 0x004fe200078e00ff */
[----:B------:R-:W-:-:S04]  /*1270*/  ISETP.NE.AND P0, PT, R2, 0x1, PT ;  /* 0x000000010200780c */ /* 0x000fc80003f05270 */
[----:B----4-:R-:W-:-:S04]  /*1280*/  SHF.R.U32.HI R3, RZ, R6, R3 ;  /* 0x00000006ff037219 */ /* 0x010fc80000011603 */
[----:B------:R-:W-:Y:S02]  /*1290*/  SEL R3, R20, R3, !P0 ;  /* 0x0000000314037207 */ /* 0x000fe40004000000 */
[----:B---3--:R-:W-:-:S04]  /*12a0*/  ISETP.NE.AND P1, PT, R8, 0x1, PT ;  /* 0x000000010800780c */ /* 0x008fc80003f25270 */
[----:B------:R-:W-:-:S05]  /*12b0*/  SEL R4, R21, R4, !P1 ;  /* 0x0000000415047207 */ /* 0x000fca0004800000 */
[----:B------:R-:W-:Y:S02]  /*12c0*/  IMAD.IADD R5, R3, 0x1, -R4 ;  /* 0x0000000103057824 */ /* 0x000fe400078e0a04 */
[----:B------:R-:W-:Y:S02]  /*12d0*/  IMAD.IADD R3, R4, 0x1, -R3 ;  /* 0x0000000104037824 */ /* 0x000fe400078e0a03 */
[----:B------:R-:W-:Y:S02]  /*12e0*/  IMAD R21, R5, R8, R21 ;  /* 0x0000000805157224 */ /* 0x000fe400078e0215 */
[----:B------:R-:W-:-:S07]  /*12f0*/  IMAD R20, R3, R2, R20 ;  /* 0x0000000203147224 */ /* 0x000fce00078e0214 */
.L_x_16:
[----:B------:R-:W-:Y:S01]  /*1300*/  BAR.SYNC.DEFER_BLOCKING 0x0 ;  /* 0x0000000000007b1d */ /* 0x000fe20000010000 */
[----:B------:R-:W-:Y:S01]  /*1310*/  UISETP.NE.AND UP1, UPT, UR8, 0x2, UPT ;  /* 0x000000020800788c */ /* 0x000fe2000bf25270 */
[----:B------:R-:W-:Y:S02]  /*1320*/  ISETP.NE.OR P5, PT, R0, 0x2, !P5 ;  /* 0x000000020000780c */ /* 0x000fe40006fa5670 */
[----:B------:R-:W-:-:S06]  /*1330*/  LOP3.LUT R2, R167, 0x1f, RZ, 0xc0, !PT ;  /* 0x0000001fa7027812 */ /* 0x000fcc00078ec0ff */
[----:B------:R-:W-:Y:S05]  /*1340*/  BRA.U UP1, `(.L_x_17) ;  /* 0x0000001101347547 */ /* 0x000fea000b800000 */
[----:B------:R-:W1:Y:S01]  /*1350*/  LDCU UR13, c[0x0][0x38c] ;  /* 0x00007180ff0d77ac */ /* 0x000e620008000800 */
[----:B------:R-:W2:Y:S01]  /*1360*/  LDC R9, c[0x0][0x370] ;  /* 0x0000dc00ff097b82 */ /* 0x000ea20000000800 */
[----:B------:R-:W-:Y:S01]  /*1370*/  PLOP3.LUT P1, PT, PT, PT, UP2, 0x80, 0x8 ;  /* 0x000000000008781c */ /* 0x000fe20003f2f028 */
[----:B------:R-:W-:Y:S01]  /*1380*/  HFMA2 R12, -RZ, RZ, 0, 0 ;  /* 0x00000000ff0c7431 */ /* 0x000fe200000001ff */
[----:B------:R-:W-:Y:S01]  /*1390*/  ISETP.EQ.OR P4, PT, R2, RZ, P5 ;  /* 0x000000ff0200720c */ /* 0x000fe20002f82670 */
[----:B------:R-:W-:Y:S01]  /*13a0*/  IMAD.MOV.U32 R15, RZ, RZ, 0x1 ;  /* 0x00000001ff0f7424 */ /* 0x000fe200078e00ff */
[----:B------:R-:W-:Y:S01]  /*13b0*/  PLOP3.LUT P1, PT, P1, PT, PT, 0x8, 0x80 ;  /* 0x000000000080781c */ /* 0x000fe20000f2e170 */
[----:B------:R-:W-:Y:S01]  /*13c0*/  IMAD.MOV.U32 R14, RZ, RZ, RZ ;  /* 0x000000ffff0e7224 */ /* 0x000fe200078e00ff */
[----:B------:R-:W-:Y:S01]  /*13d0*/  MOV R8, 0x1 ;  /* 0x0000000100087802 */ /* 0x000fe20000000f00 */
[----:B------:R-:W4:Y:S01]  /*13e0*/  LDC R0, c[0x0][0x374] ;  /* 0x0000dd00ff007b82 */ /* 0x000f220000000800 */
[----:B------:R-:W-:Y:S01]  /*13f0*/  IMAD.MOV.U32 R10, RZ, RZ, RZ ;  /* 0x000000ffff0a7224 */ /* 0x000fe200078e00ff */
[----:B------:R-:W2:Y:S01]  /*1400*/  LDCU.64 UR22, c[0x0][0x348] ;  /* 0x00006900ff1677ac */ /* 0x000ea20008000a00 */
[----:B------:R-:W-:Y:S01]  /*1410*/  UMOV UR6, URZ ;  /* 0x000000ff00067c82 */ /* 0x000fe20008000000 */
[----:B-1----:R-:W-:-:S04]  /*1420*/  UIADD3 UR5, UPT, UPT, UR13, 0x3f, URZ ;  /* 0x0000003f0d057890 */ /* 0x002fc8000fffe0ff */
[----:B------:R-:W-:-:S04]  /*1430*/  USHF.R.S32.HI UR4, URZ, 0x1f, UR5 ;  /* 0x0000001fff047899 */ /* 0x000fc80008011405 */
[----:B------:R-:W-:-:S04]  /*1440*/  ULEA.HI UR4, UR4, UR5, URZ, 0x6 ;  /* 0x0000000504047291 */ /* 0x000fc8000f8f30ff */
[----:B------:R-:W-:Y:S02]  /*1450*/  USHF.R.S32.HI UR15, URZ, 0x6, UR4 ;  /* 0x00000006ff0f7899 */ /* 0x000fe40008011404 */
[----:B------:R-:W-:Y:S02]  /*1460*/  UIADD3 UR4, UPT, UPT, UR13, -0x1, URZ ;  /* 0xffffffff0d047890 */ /* 0x000fe4000fffe0ff */
[----:B------:R-:W-:Y:S02]  /*1470*/  UISETP.LT.U32.AND UP0, UPT, UR15, 0x3, UPT ;  /* 0x000000030f00788c */ /* 0x000fe4000bf01070 */
[----:B------:R-:W-:Y:S02]  /*1480*/  UISETP.GE.U32.AND UP1, UPT, UR4, -0x7f, UPT ;  /* 0xffffff810400788c */ /* 0x000fe4000bf26070 */
[----:B------:R-:W-:Y:S02]  /*1490*/  USEL UR14, UR15, 0x3, UP0 ;  /* 0x000000030f0e7887 */ /* 0x000fe40008000000 */
[----:B------:R-:W-:-:S02]  /*14a0*/  UIADD3 UR13, UPT, UPT, UR13, 0x7e, URZ ;  /* 0x0000007e0d0d7890 */ /* 0x000fc4000fffe0ff */
[----:B------:R-:W-:Y:S02]  /*14b0*/  UIADD3 UR5, UPT, UPT, UR14, -0x1, URZ ;  /* 0xffffffff0e057890 */ /* 0x000fe4000fffe0ff */
[----:B------:R-:W-:-:S03]  /*14c0*/  UIADD3 UR7, UPT, UPT, UR15, -UR14, URZ ;  /* 0x8000000e0f077290 */ /* 0x000fc6000fffe0ff */
[----:B------:R-:W-:-:S04]  /*14d0*/  @UP1 UIADD3 UR5, UPT, UPT, UR14, URZ, URZ ;  /* 0x000000ff0e051290 */ /* 0x000fc8000fffe0ff */
[----:B--2---:R-:W-:-:S12]  /*14e0*/  UIADD3 UR5, UPT, UPT, UR5, 0x1, URZ ;  /* 0x0000000105057890 */ /* 0x004fd8000fffe0ff */
.L_x_35:
[----:B------:R-:W-:Y:S01]  /*14f0*/  UISETP.NE.AND UP0, UPT, UR37, URZ, UPT ;  /* 0x000000ff2500728c */ /* 0x000fe2000bf05270 */
[----:B------:R-:W1:Y:S08]  /*1500*/  S2UR UR37, SR_CgaCtaId ;  /* 0x00000000002579c3 */ /* 0x000e700000008800 */
[----:B------:R-:W-:Y:S05]  /*1510*/  BRA.U UP0, `(.L_x_18) ;  /* 0x0000000100347547 */ /* 0x000fea000b800000 */
[----:B------:R-:W2:Y:S01]  /*1520*/  S2R R2, SR_CgaCtaId ;  /* 0x0000000000027919 */ /* 0x000ea20000008800 */
[----:B------:R-:W-:-:S04]  /*1530*/  MOV R3, 0x400 ;  /* 0x0000040000037802 */ /* 0x000fc80000000f00 */
[----:B--2---:R-:W-:Y:S02]  /*1540*/  LEA R3, R2, R3, 0x18 ;  /* 0x0000000302037211 */ /* 0x004fe400078ec0ff */
[----:B------:R-:W-:-:S03]  /*1550*/  SHF.L.U32 R2, R8, 0x1f, RZ ;  /* 0x0000001f08027819 */ /* 0x000fc600000006ff */
[----:B------:R-:W-:-:S04]  /*1560*/  IMAD R3, R10, 0x8, R3 ;  /* 0x000000080a037824 */ /* 0x000fc800078e0203 */
[----:B------:R-:W2:Y:S02]  /*1570*/  SYNCS.PHASECHK.TRANS64.TRYWAIT P0, [R3+URZ+0xd0], R2 ;  /* 0x0000d002030075a7 */ /* 0x000ea400080011ff */
[----:B--2---:R-:W-:Y:S05]  /*1580*/  @!P0 BRA `(.L_x_19) ;  /* 0x0000006800f48947 */ /* 0x004fea0003800000 */
.L_x_104:
[----:B------:R-:W-:Y:S01]  /*1590*/  VIADD R10, R10, 0x1 ;  /* 0x000000010a0a7836 */ /* 0x000fe20000000000 */
[----:B------:R2:W-:Y:S04]  /*15a0*/  SYNCS.ARRIVE.TRANS64.A1T0 RZ, [R3+URZ+0xc0], RZ ;  /* 0x0000c0ff03ff79a7 */ /* 0x0005e800081000ff */
[----:B------:R-:W-:-:S04]  /*15b0*/  ISETP.NE.AND P0, PT, R10, 0x2, PT ;  /* 0x000000020a00780c */ /* 0x000fc80003f05270 */
[----:B------:R-:W-:Y:S02]  /*15c0*/  SEL R10, R10, RZ, P0 ;  /* 0x000000ff0a0a7207 */ /* 0x000fe40000000000 */
[----:B--2---:R-:W-:-:S04]  /*15d0*/  SEL R3, RZ, 0x1, P0 ;  /* 0x00000001ff037807 */ /* 0x004fc80000000000 */
[----:B------:R-:W-:-:S07]  /*15e0*/  LOP3.LUT R8, R8, R3, RZ, 0x3c, !PT ;  /* 0x0000000308087212 */ /* 0x000fce00078e3cff */
.L_x_18:
[----:B------:R-:W-:Y:S01]  /*15f0*/  UMOV UR4, 0x400 ;  /* 0x0000040000047882 */ /* 0x000fe20000000000 */
[----:B------:R-:W-:Y:S01]  /*1600*/  SHF.L.U32 R2, R15, 0x1f, RZ ;  /* 0x0000001f0f027819 */ /* 0x000fe200000006ff */
[----:B-1----:R-:W-:Y:S01]  /*1610*/  ULEA UR4, UR37, UR4, 0x18 ;  /* 0x0000000425047291 */ /* 0x002fe2000f8ec0ff */
[----:B------:R-:W-:Y:S01]  /*1620*/  R2UR UR35, R21 ;  /* 0x00000000152372ca */ /* 0x000fe200000e0000 */
[----:B------:R-:W-:Y:S01]  /*1630*/  UISETP.GE.U32.AND UP0, UPT, UR13, 0x7f, UPT ;  /* 0x0000007f0d00788c */ /* 0x000fe2000bf06070 */
[----:B------:R-:W-:Y:S01]  /*1640*/  R2UR UR11, R20 ;  /* 0x00000000140b72ca */ /* 0x000fe200000e0000 */
[----:B------:R-:W-:Y:S01]  /*1650*/  ULEA UR8, UR6, UR4, 0x3 ;  /* 0x0000000406087291 */ /* 0x000fe2000f8e18ff */
[----:B------:R-:W-:-:S08]  /*1660*/  UMOV UR24, URZ ;  /* 0x000000ff00187c82 */ /* 0x000fd00008000000 */
[----:B------:R1:W2:Y:S01]  /*1670*/  SYNCS.PHASECHK.TRANS64.TRYWAIT P0, [UR8+0x18], R2 ;  /* 0x00001802ff0075a7 */ /* 0x0002a20008001108 */
[----:B------:R-:W-:Y:S02]  /*1680*/  USHF.L.U32 UR35, UR35, 0x7, URZ ;  /* 0x0000000723237899 */ /* 0x000fe400080006ff */
[----:B------:R-:W-:Y:S01]  /*1690*/  USHF.L.U32 UR11, UR11, 0x7, URZ ;  /* 0x000000070b0b7899 */ /* 0x000fe200080006ff */
[----:B------:R-:W-:Y:S11]  /*16a0*/  BRA.U !UP0, `(.L_x_20) ;  /* 0x0000000108a47547 */ /* 0x000ff6000b800000 */
[----:B------:R-:W-:Y:S01]  /*16b0*/  UMOV UR16, URZ ;  /* 0x000000ff00107c82 */ /* 0x000fe20008000000 */
[----:B------:R-:W-:-:S05]  /*16c0*/  UMOV UR17, UR6 ;  /* 0x0000000600117c82 */ /* 0x000fca0008000000 */
.L_x_25:
[----:B-1----:R-:W-:Y:S01]  /*16d0*/  ULEA UR33, UR17, UR4, 0x3 ;  /* 0x0000000411217291 */ /* 0x002fe2000f8e18ff */
[----:B--2---:R-:W-:Y:S01]  /*16e0*/  @!P5 MOV R3, 0x4000 ;  /* 0x000040000003d802 */ /* 0x004fe20000000f00 */
[----:B--2---:R-:W-:Y:S10]  /*16f0*/  @P0 BRA `(.L_x_21) ;  /* 0x00000000000c0947 */ /* 0x004ff40003800000 */
[----:B------:R-:W-:-:S04]  /*1700*/  SHF.L.U32 R5, R15, 0x1f, RZ ;  /* 0x0000001f0f057819 */ /* 0x000fc800000006ff */
[----:B------:R-:W2:Y:S02]  /*1710*/  SYNCS.PHASECHK.TRANS64.TRYWAIT P0, [UR33+0x18], R5 ;  /* 0x00001805ff0075a7 */ /* 0x000ea40008001121 */
[----:B--2---:R-:W-:Y:S05]  /*1720*/  @!P0 BRA `(.L_x_22) ;  /* 0x0000006800a08947 */ /* 0x004fea0003800000 */
.L_x_21:
[----:B------:R2:W-:Y:S01]  /*1730*/  @!P5 SYNCS.ARRIVE.TRANS64 RZ, [UR33], R3 ;  /* 0x00000003ffffd9a7 */ /* 0x0005e20008000021 */
[----:B------:R-:W-:Y:S04]  /*1740*/  BSSY.RECONVERGENT B0, `(.L_x_23) ;  /* 0x0000003000007945 */ /* 0x000fe80003800200 */
[----:B------:R-:W-:Y:S05]  /*1750*/  @P4 BRA `(.L_x_24) ;  /* 0x0000000000044947 */ /* 0x000fea0003800000 */
[----:B------:R-:W-:Y:S05]  /*1760*/  BPT.TRAP 0x1 ;  /* 0x000000040000795c */ /* 0x000fea0000300000 */
.L_x_24:
[----:B------:R-:W-:Y:S05]  /*1770*/  BSYNC.RECONVERGENT B0 ;  /* 0x0000000000007941 */ /* 0x000fea0003800200 */
.L_x_23:
[----:B------:R-:W-:Y:S02]  /*1780*/  UIADD3 UR6, UPT, UPT, UR17, 0x1, URZ ;  /* 0x0000000111067890 */ /* 0x000fe4000fffe0ff */
[----:B------:R-:W-:Y:S02]  /*1790*/  UIADD3 UR26, UP1, UPT, UR22, 0x80, URZ ;  /* 0x00000080161a7890 */ /* 0x000fe4000ff3e0ff */
[----:B------:R-:W-:Y:S02]  /*17a0*/  UISETP.NE.AND UP0, UPT, UR6, 0x3, UPT ;  /* 0x000000030600788c */ /* 0x000fe4000bf05270 */
[----:B------:R-:W-:Y:S02]  /*17b0*/  USHF.L.U32 UR34, UR16, 0x6, URZ ;  /* 0x0000000610227899 */ /* 0x000fe400080006ff */
[----:B------:R-:W-:Y:S02]  /*17c0*/  USEL UR9, URZ, 0x1, UP0 ;  /* 0x00000001ff097887 */ /* 0x000fe40008000000 */
[----:B------:R-:W-:-:S02]  /*17d0*/  USEL UR6, UR6, URZ, UP0 ;  /* 0x000000ff06067287 */ /* 0x000fc40008000000 */
[----:B------:R-:W-:Y:S02]  /*17e0*/  UIADD3 UR20, UP0, UPT, UR22, 0x180, URZ ;  /* 0x0000018016147890 */ /* 0x000fe4000ff1e0ff */
[----:B------:R-:W-:Y:S01]  /*17f0*/  ULEA UR8, UR6, UR4, 0x3 ;  /* 0x0000000406087291 */ /* 0x000fe2000f8e18ff */
[----:B------:R-:W-:Y:S01]  /*1800*/  LOP3.LUT R15, R15, UR9, RZ, 0x3c, !PT ;  /* 0x000000090f0f7c12 */ /* 0x000fe2000f8e3cff */
[----:B------:R-:W-:Y:S02]  /*1810*/  UIADD3.X UR27, UPT, UPT, URZ, UR23, URZ, UP1, !UPT ;  /* 0x00000017ff1b7290 */ /* 0x000fe40008ffe4ff */
[----:B------:R-:W-:Y:S01]  /*1820*/  UIADD3.X UR21, UPT, UPT, URZ, UR23, URZ, UP0, !UPT ;  /* 0x00000017ff157290 */ /* 0x000fe200087fe4ff */
[----:B-1----:R-:W-:Y:S01]  /*1830*/  SHF.L.U32 R2, R15, 0x1f, RZ ;  /* 0x0000001f0f027819 */ /* 0x002fe200000006ff */
[----:B------:R-:W-:Y:S01]  /*1840*/  UMOV UR18, 0x0 ;  /* 0x0000000000127882 */ /* 0x000fe20000000000 */
[----:B------:R-:W-:Y:S01]  /*1850*/  UMOV UR19, 0x10000000 ;  /* 0x1000000000137882 */ /* 0x000fe20000000000 */
[----:B------:R-:W-:Y:S01]  /*1860*/  UMOV UR12, UR36 ;  /* 0x00000024000c7c82 */ /* 0x000fe20008000000 */
[----:B------:R1:W1:Y:S01]  /*1870*/  SYNCS.PHASECHK.TRANS64.TRYWAIT P0, [UR8+0x18], R2 ;  /* 0x00001802ff0075a7 */ /* 0x0002620008001108 */
[----:B------:R-:W-:Y:S01]  /*1880*/  ULEA UR8, UR17, UR4, 0xd ;  /* 0x0000000411087291 */ /* 0x000fe2000f8e68ff */
[----:B------:R-:W-:Y:S01]  /*1890*/  UMOV UR9, UR33 ;  /* 0x0000002100097c82 */ /* 0x000fe20008000000 */
[----:B------:R-:W-:-:S02]  /*18a0*/  UMOV UR10, UR34 ;  /* 0x00000022000a7c82 */ /* 0x000fc40008000000 */
[----:B------:R-:W-:Y:S02]  /*18b0*/  UIADD3 UR32, UPT, UPT, UR8, 0x8400, URZ ;  /* 0x0000840008207890 */ /* 0x000fe4000fffe0ff */
[----:B------:R-:W-:Y:S02]  /*18c0*/  UIADD3 UR8, UPT, UPT, UR8, 0xe400, URZ ;  /* 0x0000e40008087890 */ /* 0x000fe4000fffe0ff */
[----:B------:R-:W-:Y:S01]  /*18d0*/  UIADD3 UR16, UPT, UPT, UR16, 0x1, URZ ;  /* 0x0000000110107890 */ /* 0x000fe2000fffe0ff */
[----:B------:R-:W-:Y:S01]  /*18e0*/  UMOV UR24, UR5 ;  /* 0x0000000500187c82 */ /* 0x000fe20008000000 */
[----:B------:R-:W-:Y:S02]  /*18f0*/  UMOV UR17, UR6 ;  /* 0x0000000600117c82 */ /* 0x000fe40008000000 */
[----:B------:R-:W-:Y:S01]  /*1900*/  UISETP.NE.AND UP0, UPT, UR16, UR5, UPT ;  /* 0x000000051000728c */ /* 0x000fe2000bf05270 */
[----:B------:R1:W-:Y:S02]  /*1910*/  UTMALDG.3D [UR32], [UR26], desc[UR18] ;  /* 0x000012201a0075b4 */ /* 0x0003e40008011000 */
[----:B------:R1:W-:Y:S06]  /*1920*/  UTMALDG.3D [UR8], [UR20], desc[UR18] ;  /* 0x00001208140075b4 */ /* 0x0003ec0008011000 */
[----:B------:R-:W-:Y:S05]  /*1930*/  BRA.U UP0, `(.L_x_25) ;  /* 0xfffffffd00647547 */ /* 0x000fea000b83ffff */
.L_x_20:
[----:B-1----:R-:W-:Y:S01]  /*1940*/  ULEA UR8, UR6, UR4, 0x3 ;  /* 0x0000000406087291 */ /* 0x002fe2000f8e18ff */
[----:B------:R-:W-:Y:S01]  /*1950*/  SHF.L.U32 R2, R15, 0x1f, RZ ;  /* 0x0000001f0f027819 */ /* 0x000fe200000006ff */
[----:B------:R-:W-:Y:S01]  /*1960*/  @!P1 SYNCS.ARRIVE.TRANS64.A1T0 RZ, [UR4+0x58], RZ ;  /* 0x000058ffffff99a7 */ /* 0x000fe20008100004 */
[----:B------:R-:W-:-:S06]  /*1970*/  UISETP.GT.AND UP0, UPT, UR15, UR14, UPT ;  /* 0x0000000e0f00728c */ /* 0x000fcc000bf04270 */
[----:B--2---:R1:W2:Y:S03]  /*1980*/  SYNCS.PHASECHK.TRANS64.TRYWAIT P0, [UR8+0x18], R2 ;  /* 0x00001802ff0075a7 */ /* 0x0042a60008001108 */
[----:B------:R-:W-:Y:S05]  /*1990*/  BRA.U !UP0, `(.L_x_26) ;  /* 0x0000000108a87547 */ /* 0x000fea000b800000 */
[----:B------:R-:W-:Y:S01]  /*19a0*/  UIADD3 UR21, UPT, UPT, UR7, UR24, URZ ;  /* 0x0000001807157290 */ /* 0x000fe2000fffe0ff */
[----:B------:R-:W-:-:S11]  /*19b0*/  UMOV UR25, UR6 ;  /* 0x0000000600197c82 */ /* 0x000fd60008000000 */
.L_x_31:
[----:B-1----:R-:W-:Y:S01]  /*19c0*/  ULEA UR17, UR25, UR4, 0x3 ;  /* 0x0000000419117291 */ /* 0x002fe2000f8e18ff */
[----:B--2---:R-:W-:Y:S01]  /*19d0*/  @!P5 MOV R3, 0x4000 ;  /* 0x000040000003d802 */ /* 0x004fe20000000f00 */
[----:B--2---:R-:W-:Y:S10]  /*19e0*/  @P0 BRA `(.L_x_27) ;  /* 0x00000000000c0947 */ /* 0x004ff40003800000 */
[----:B------:R-:W-:-:S04]  /*19f0*/  SHF.L.U32 R5, R15, 0x1f, RZ ;  /* 0x0000001f0f057819 */ /* 0x000fc800000006ff */
[----:B------:R-:W2:Y:S02]  /*1a00*/  SYNCS.PHASECHK.TRANS64.TRYWAIT P0, [UR17+0x18], R5 ;  /* 0x00001805ff0075a7 */ /* 0x000ea40008001111 */
[----:B--2---:R-:W-:Y:S05]  /*1a10*/  @!P0 BRA `(.L_x_28) ;  /* 0x0000006400fc8947 */ /* 0x004fea0003800000 */
.L_x_27:
[----:B------:R2:W-:Y:S01]  /*1a20*/  @!P5 SYNCS.ARRIVE.TRANS64 RZ, [UR17], R3 ;  /* 0x00000003ffffd9a7 */ /* 0x0005e20008000011 */
[----:B------:R-:W-:Y:S04]  /*1a30*/  BSSY.RECONVERGENT B0, `(.L_x_29) ;  /* 0x0000003000007945 */ /* 0x000fe80003800200 */
[----:B------:R-:W-:Y:S05]  /*1a40*/  @P4 BRA `(.L_x_30) ;  /* 0x0000000000044947 */ /* 0x000fea0003800000 */
[----:B------:R-:W-:Y:S05]  /*1a50*/  BPT.TRAP 0x1 ;  /* 0x000000040000795c */ /* 0x000fea0000300000 */
.L_x_30:
[----:B------:R-:W-:Y:S05]  /*1a60*/  BSYNC.RECONVERGENT B0 ;  /* 0x0000000000007941 */ /* 0x000fea0003800200 */
.L_x_29:
        /* <DEDUP_REMOVED lines=20> */
[----:B------:R-:W-:Y:S01]  /*1bb0*/  UIADD3 UR8, UPT, UPT, UR8, 0xe400, URZ ;  /* 0x0000e40008087890 */ /* 0x000fe2000fffe0ff */
[----:B------:R-:W-:Y:S01]  /*1bc0*/  UMOV UR9, UR17 ;  /* 0x0000001100097c82 */ /* 0x000fe20008000000 */
[----:B------:R-:W-:Y:S01]  /*1bd0*/  UMOV UR10, UR18 ;  /* 0x00000012000a7c82 */ /* 0x000fe20008000000 */
[----:B------:R-:W-:Y:S01]  /*1be0*/  UIADD3 UR24, UPT, UPT, UR24, 0x1, URZ ;  /* 0x0000000118187890 */ /* 0x000fe2000fffe0ff */
[----:B------:R-:W-:-:S03]  /*1bf0*/  UMOV UR25, UR6 ;  /* 0x0000000600197c82 */ /* 0x000fc60008000000 */
[----:B------:R1:W-:Y:S01]  /*1c00*/  UTMALDG.3D [UR16], [UR30], desc[UR26] ;  /* 0x00001a101e0075b4 */ /* 0x0003e20008011000 */
[----:B------:R-:W-:Y:S01]  /*1c10*/  UISETP.NE.AND UP0, UPT, UR24, UR21, UPT ;  /* 0x000000151800728c */ /* 0x000fe2000bf05270 */
[----:B------:R1:W-:Y:S08]  /*1c20*/  UTMALDG.3D [UR8], [UR28], desc[UR26] ;  /* 0x00001a081c0075b4 */ /* 0x0003f00008011000 */
[----:B------:R-:W-:Y:S05]  /*1c30*/  BRA.U UP0, `(.L_x_31) ;  /* 0xfffffffd00607547 */ /* 0x000fea000b83ffff */
.L_x_26:
[----:B-1----:R-:W-:Y:S01]  /*1c40*/  LEA R2, R14, UR4, 0x3 ;  /* 0x000000040e027c11 */ /* 0x002fe2000f8e18ff */
[----:B------:R-:W-:Y:S01]  /*1c50*/  NOP ;  /* 0x0000000000007918 */ /* 0x000fe20000000000 */
[----:B--2---:R-:W-:Y:S02]  /*1c60*/  SHF.L.U32 R3, R12, 0x1f, RZ ;  /* 0x0000001f0c037819 */ /* 0x004fe400000006ff */
[----:B------:R-:W-:Y:S02]  /*1c70*/  LEA R4, R14, UR4, 0x4 ;  /* 0x000000040e047c11 */ /* 0x000fe4000f8e20ff */
[----:B------:R-:W1:Y:S02]  /*1c80*/  SYNCS.PHASECHK.TRANS64.TRYWAIT P0, [R2+URZ+0x60], R3 ;  /* 0x00006003020075a7 */ /* 0x000e6400080011ff */
[----:B-1----:R-:W-:Y:S05]  /*1c90*/  @!P0 BRA `(.L_x_32) ;  /* 0x0000006400748947 */ /* 0x002fea0003800000 */
.L_x_107:
[----:B------:R-:W2:Y:S01]  /*1ca0*/  LDS.128 R4, [R4+0xf0] ;  /* 0x0000f00004047984 */ /* 0x000ea20000000c00 */
[----:B---3--:R-:W-:Y:S01]  /*1cb0*/  ISETP.GE.AND P0, PT, R72, 0x1, PT ;  /* 0x000000014800780c */ /* 0x008fe20003f06270 */
[----:B-1----:R-:W-:Y:S01]  /*1cc0*/  VIADD R2, R2, 0x70 ;  /* 0x0000007002027836 */ /* 0x002fe20000000000 */
[----:B------:R-:W-:Y:S01]  /*1cd0*/  @!PT LDS RZ, [RZ] ;  /* 0x00000000fffff984 */ /* 0x000fe20000000800 */
[----:B------:R-:W-:Y:S01]  /*1ce0*/  @!PT LDS RZ, [RZ] ;  /* 0x00000000fffff984 */ /* 0x000fe20000000800 */
[----:B------:R-:W-:Y:S01]  /*1cf0*/  @!PT LDS RZ, [RZ] ;  /* 0x00000000fffff984 */ /* 0x000fe20000000800 */
[----:B------:R-:W-:Y:S01]  /*1d00*/  @!PT LDS RZ, [RZ] ;  /* 0x00000000fffff984 */ /* 0x000fe20000000800 */
[----:B------:R1:W-:Y:S06]  /*1d10*/  MEMBAR.ALL.CTA ;  /* 0x0000000000007992 */ /* 0x0003ec0000008000 */
[----:B-1----:R-:W1:Y:S01]  /*1d20*/  FENCE.VIEW.ASYNC.S ;  /* 0x00000000000073c6 */ /* 0x002e620000000000 */
[----:B------:R-:W-:-:S04]  /*1d30*/  PRMT R2, RZ, 0x654, R2 ;  /* 0x00000654ff027816 */ /* 0x000fc80000000002 */
[----:B-1----:R1:W-:Y:S01]  /*1d40*/  SYNCS.ARRIVE.TRANS64.RED.A1T0 RZ, [R2+URZ], RZ ;  /* 0x000000ff02ff79a7 */ /* 0x0023e200081004ff */
[----:B--2---:R-:W-:-:S13]  /*1d50*/  LOP3.LUT P2, RZ, R6, 0x1, RZ, 0xc0, !PT ;  /* 0x0000000106ff7812 */ /* 0x004fda000784c0ff */
[----:B------:R-:W-:Y:S01]  /*1d60*/  @P2 SHF.R.U32.HI R3, RZ, 0x10, R5 ;  /* 0x00000010ff032819 */ /* 0x000fe20000011605 */
[----:B------:R-:W-:Y:S01]  /*1d70*/  VOTEU.ANY UP0, P2 ;  /* 0x0000000000ff7886 */ /* 0x000fe20001000100 */
[----:B------:R-:W-:Y:S02]  /*1d80*/  @P2 MOV R13, R4 ;  /* 0x00000004000d2202 */ /* 0x000fe40000000f00 */
[----:B------:R-:W-:Y:S02]  /*1d90*/  @P2 R2UR.BROADCAST UR8, R3 ;  /* 0x00000000030822ca */ /* 0x000fe400008e0000 */
[----:B------:R-:W-:-:S11]  /*1da0*/  @P2 LOP3.LUT R11, R5, 0xffff, RZ, 0xc0, !PT ;  /* 0x0000ffff050b2812 */ /* 0x000fd600078ec0ff */
[----:B------:R-:W-:Y:S01]  /*1db0*/  @UP0 UMOV UR36, UR8 ;  /* 0x0000000800240c82 */ /* 0x000fe20008000000 */
[----:B-1----:R-:W-:Y:S05]  /*1dc0*/  @!P0 BRA `(.L_x_33) ;  /* 0x0000000000b88947 */ /* 0x002fea0003800000 */
[----:B------:R-:W4:Y:S01]  /*1dd0*/  LDC.64 R4, c[0x0][0xb18] ;  /* 0x0002c600ff047b82 */ /* 0x000f220000000a00 */
[----:B------:R-:W-:-:S07]  /*1de0*/  ISETP.NE.AND P3, PT, R72, 0x1, PT ;  /* 0x000000014800780c */ /* 0x000fce0003f65270 */
[----:B------:R-:W1:Y:S08]  /*1df0*/  LDC.64 R6, c[0x0][0xb10] ;  /* 0x0002c400ff067b82 */ /* 0x000e700000000a00 */
[----:B------:R-:W2:Y:S08]  /*1e00*/  LDC R16, c[0x0][0xb20] ;  /* 0x0002c800ff107b82 */ /* 0x000eb00000000800 */
[----:B------:R-:W3:Y:S01]  /*1e10*/  LDC R18, c[0x0][0xb0c] ;  /* 0x0002c300ff127b82 */ /* 0x000ee20000000800 */
[----:B----4-:R-:W-:Y:S01]  /*1e20*/  IMAD.HI.U32 R17, R0, R5, RZ ;  /* 0x0000000500117227 */ /* 0x010fe200078e00ff */
[----:B------:R-:W-:-:S03]  /*1e30*/  ISETP.NE.AND P0, PT, R4, 0x1, PT ;  /* 0x000000010400780c */ /* 0x000fc60003f05270 */
[----:B------:R-:W-:-:S03]  /*1e40*/  IMAD.HI.U32 R5, R11, R5, RZ ;  /* 0x000000050b057227 */ /* 0x000fc600078e00ff */
[----:B------:R-:W4:Y:S01]  /*1e50*/  LDC.64 R2, c[0x0][0xb28] ;  /* 0x0002ca00ff027b82 */ /* 0x000f220000000a00 */
[----:B-1----:R-:W-:-:S04]  /*1e60*/  IMAD.HI.U32 R20, R9, R6, RZ ;  /* 0x0000000609147227 */ /* 0x002fc800078e00ff */
[----:B------:R-:W-:Y:S01]  /*1e70*/  IMAD.HI.U32 R22, R13, R6, RZ ;  /* 0x000000060d167227 */ /* 0x000fe200078e00ff */
[----:B------:R-:W-:Y:S02]  /*1e80*/  SHF.R.U32.HI R20, RZ, R7, R20 ;  /* 0x00000007ff147219 */ /* 0x000fe40000011614 */
[-C--:B--2---:R-:W-:Y:S02]  /*1e90*/  SHF.R.U32.HI R17, RZ, R16.reuse, R17 ;  /* 0x00000010ff117219 */ /* 0x084fe40000011611 */
[----:B------:R-:W-:Y:S02]  /*1ea0*/  SHF.R.U32.HI R16, RZ, R16, R5 ;  /* 0x00000010ff107219 */ /* 0x000fe40000011605 */
[----:B------:R-:W-:Y:S02]  /*1eb0*/  SEL R17, R0, R17, !P0 ;  /* 0x0000001100117207 */ /* 0x000fe40004000000 */
[----:B------:R-:W-:Y:S02]  /*1ec0*/  SHF.R.U32.HI R22, RZ, R7, R22 ;  /* 0x00000007ff167219 */ /* 0x000fe40000011616 */
[----:B---3--:R-:W-:-:S02]  /*1ed0*/  ISETP.NE.AND P1, PT, R18, 0x1, PT ;  /* 0x000000011200780c */ /* 0x008fc40003f25270 */
[----:B------:R-:W-:Y:S02]  /*1ee0*/  SEL R5, R11, R16, !P0 ;  /* 0x000000100b057207 */ /* 0x000fe40004000000 */
[----:B------:R-:W-:Y:S02]  /*1ef0*/  SEL R19, R9, R20, !P1 ;  /* 0x0000001409137207 */ /* 0x000fe40004800000 */
[----:B------:R-:W-:Y:S01]  /*1f00*/  SEL R7, R13, R22, !P1 ;  /* 0x000000160d077207 */ /* 0x000fe20004800000 */
[----:B----4-:R-:W-:-:S04]  /*1f10*/  IMAD.HI.U32 R20, R17, R2, RZ ;  /* 0x0000000211147227 */ /* 0x010fc800078e00ff */
[----:B------:R-:W-:Y:S01]  /*1f20*/  IMAD.HI.U32 R6, R19, R2, RZ ;  /* 0x0000000213067227 */ /* 0x000fe200078e00ff */
[----:B------:R-:W-:-:S04]  /*1f30*/  @P3 SHF.R.U32.HI R17, RZ, R3, R20 ;  /* 0x00000003ff113219 */ /* 0x000fc80000011614 */
        /* <DEDUP_REMOVED lines=8> */
[----:B------:R-:W-:-:S04]  /*1fc0*/  @!P0 IMAD.HI.U32 R16, R7, R2, RZ ;  /* 0x0000000207108227 */ /* 0x000fc800078e00ff */
[----:B------:R-:W-:Y:S01]  /*1fd0*/  IMAD.MOV R2, RZ, RZ, -R6 ;  /* 0x000000ffff027224 */ /* 0x000fe200078e0a06 */
[----:B------:R-:W-:-:S03]  /*1fe0*/  @!P0 SHF.R.U32.HI R16, RZ, R3, R16 ;  /* 0x00000003ff108219 */ /* 0x000fc60000011610 */
[----:B------:R-:W-:Y:S01]  /*1ff0*/  IMAD R2, R72, R2, R5 ;  /* 0x0000000248027224 */ /* 0x000fe200078e0205 */
[----:B------:R-:W-:Y:S02]  /*2000*/  @!P0 SEL R3, R7, R16, !P3 ;  /* 0x0000001007038207 */ /* 0x000fe40005800000 */
[----:B------:R-:W-:-:S03]  /*2010*/  IADD3 R16, PT, PT, -R5, RZ, RZ ;  /* 0x000000ff05107210 */ /* 0x000fc60007ffe1ff */
[--C-:B------:R-:W-:Y:S02]  /*2020*/  @!P0 IMAD.IADD R6, R6, 0x1, -R3.reuse ;  /* 0x0000000106068824 */ /* 0x100fe400078e0a03 */
[----:B------:R-:W-:Y:S01]  /*2030*/  @!P0 IMAD R3, R2, R19, R3 ;  /* 0x0000001302038224 */ /* 0x000fe200078e0203 */
[----:B------:R-:W-:Y:S01]  /*2040*/  IADD3 R2, PT, PT, -R7, RZ, RZ ;  /* 0x000000ff07027210 */ /* 0x000fe20007ffe1ff */
[----:B------:R-:W-:Y:S02]  /*2050*/  @!P0 IMAD R5, R72, R6, R7 ;  /* 0x0000000648058224 */ /* 0x000fe400078e0207 */
[----:B------:R-:W-:Y:S02]  /*2060*/  IMAD R11, R4, R16, R11 ;  /* 0x00000010040b7224 */ /* 0x000fe400078e020b */
[----:B------:R-:W-:Y:S02]  /*2070*/  @!P0 IMAD.MOV.U32 R7, RZ, RZ, R3 ;  /* 0x000000ffff078224 */ /* 0x000fe400078e0003 */
[----:B------:R-:W-:-:S02]  /*2080*/  IMAD R2, R18, R2, R13 ;  /* 0x0000000212027224 */ /* 0x000fc400078e020d */
[----:B------:R-:W-:Y:S02]  /*2090*/  IMAD R11, R5, R4, R11 ;  /* 0x00000004050b7224 */ /* 0x000fe400078e020b */
[----:B------:R-:W-:Y:S02]  /*20a0*/  IMAD R13, R7, R18, R2 ;  /* 0x00000012070d7224 */ /* 0x000fe400078e0202 */
.L_x_33:
[----:B------:R-:W1:Y:S02]  /*20b0*/  LDCU UR8, c[0x0][0xb30] ;  /* 0x00016600ff0877ac */ /* 0x000e640008000800 */
[----:B-1----:R-:W-:-:S09]  /*20c0*/  UISETP.NE.AND UP0, UPT, UR8, 0x1, UPT ;  /* 0x000000010800788c */ /* 0x002fd2000bf05270 */
[----:B------:R-:W-:Y:S05]  /*20d0*/  BRA.U UP0, `(.L_x_34) ;  /* 0x0000000100407547 */ /* 0x000fea000b800000 */
[----:B------:R-:W1:Y:S08]  /*20e0*/  LDC.64 R4, c[0x0][0xb10] ;  /* 0x0002c400ff047b82 */ /* 0x000e700000000a00 */
[----:B------:R-:W2:Y:S08]  /*20f0*/  LDC.64 R2, c[0x0][0xb18] ;  /* 0x0002c600ff027b82 */ /* 0x000eb00000000a00 */
[----:B------:R-:W3:Y:S08]  /*2100*/  LDC R6, c[0x0][0xb20] ;  /* 0x0002c800ff067b82 */ /* 0x000ef00000000800 */
[----:B------:R-:W4:Y:S01]  /*2110*/  LDC R16, c[0x0][0xb0c] ;  /* 0x0002c300ff107b82 */ /* 0x000f220000000800 */
[----:B-1----:R-:W-:-:S05]  /*2120*/  IMAD.HI.U32 R4, R13, R4, RZ ;  /* 0x000000040d047227 */ /* 0x002fca00078e00ff */
[----:B------:R-:W-:Y:S01]  /*2130*/  SHF.R.U32.HI R4, RZ, R5, R4 ;  /* 0x00000005ff047219 */ /* 0x000fe20000011604 */
[----:B--2---:R-:W-:Y:S01]  /*2140*/  IMAD.HI.U32 R3, R11, R3, RZ ;  /* 0x000000030b037227 */ /* 0x004fe200078e00ff */
[----:B------:R-:W-:-:S04]  /*2150*/  ISETP.NE.AND P0, PT, R2, 0x1, PT ;  /* 0x000000010200780c */ /* 0x000fc80003f05270 */
[----:B---3--:R-:W-:-:S04]  /*2160*/  SHF.R.U32.HI R6, RZ, R6, R3 ;  /* 0x00000006ff067219 */ /* 0x008fc80000011603 */
[----:B------:R-:W-:Y:S02]  /*2170*/  SEL R3, R11, R6, !P0 ;  /* 0x000000060b037207 */ /* 0x000fe40004000000 */
[----:B----4-:R-:W-:-:S04]  /*2180*/  ISETP.NE.AND P1, PT, R16, 0x1, PT ;  /* 0x000000011000780c */ /* 0x010fc80003f25270 */
[----:B------:R-:W-:-:S05]  /*2190*/  SEL R4, R13, R4, !P1 ;  /* 0x000000040d047207 */ /* 0x000fca0004800000 */
[----:B------:R-:W-:Y:S02]  /*21a0*/  IMAD.IADD R5, R3, 0x1, -R4 ;  /* 0x0000000103057824 */ /* 0x000fe400078e0a04 */
[----:B------:R-:W-:Y:S02]  /*21b0*/  IMAD.IADD R3, R4, 0x1, -R3 ;  /* 0x0000000104037824 */ /* 0x000fe400078e0a03 */
[----:B------:R-:W-:Y:S02]  /*21c0*/  IMAD R13, R5, R16, R13 ;  /* 0x00000010050d7224 */ /* 0x000fe400078e020d */
[----:B------:R-:W-:-:S07]  /*21d0*/  IMAD R11, R3, R2, R11 ;  /* 0x00000002030b7224 */ /* 0x000fce00078e020b */
.L_x_34:
[----:B------:R-:W-:Y:S01]  /*21e0*/  VIADD R14, R14, 0x1 ;  /* 0x000000010e0e7836 */ /* 0x000fe20000000000 */
[----:B------:R-:W-:Y:S01]  /*21f0*/  PLOP3.LUT P1, PT, PT, PT, PT, 0x80, 0x8 ;  /* 0x000000000008781c */ /* 0x000fe20003f2f070 */
[----:B------:R-:W-:Y:S02]  /*2200*/  IMAD.IADD R21, R13, 0x1, R152 ;  /* 0x000000010d157824 */ /* 0x000fe400078e0298 */
[----:B------:R-:W-:Y:S01]  /*2210*/  IMAD.IADD R20, R11, 0x1, R150 ;  /* 0x000000010b147824 */ /* 0x000fe200078e0296 */
[----:B------:R-:W-:-:S04]  /*2220*/  ISETP.NE.AND P0, PT, R14, 0x2, PT ;  /* 0x000000020e00780c */ /* 0x000fc80003f05270 */
[----:B------:R-:W-:Y:S02]  /*2230*/  SEL R3, RZ, 0x1, P0 ;  /* 0x00000001ff037807 */ /* 0x000fe40000000000 */
[----:B------:R-:W-:Y:S02]  /*2240*/  SEL R14, R14, RZ, P0 ;  /* 0x000000ff0e0e7207 */ /* 0x000fe40000000000 */
[----:B------:R-:W-:Y:S01]  /*2250*/  LOP3.LUT R12, R12, R3, RZ, 0x3c, !PT ;  /* 0x000000030c0c7212 */ /* 0x000fe200078e3cff */
[----:B------:R-:W-:Y:S06]  /*2260*/  @P2 BRA `(.L_x_35) ;  /* 0xfffffff000a02947 */ /* 0x000fec000383ffff */
[----:B------:R-:W-:Y:S01]  /*2270*/  UIADD3 UR4, UPT, UPT, UR4, 0x18, URZ ;  /* 0x0000001804047890 */ /* 0x000fe2000fffe0ff */
[----:B------:R-:W-:-:S03]  /*2280*/  SHF.L.U32 R3, R15, 0x1f, RZ ;  /* 0x0000001f0f037819 */ /* 0x000fc600000006ff */
[----:B------:R-:W-:-:S09]  /*2290*/  ULEA UR5, UR6, UR4, 0x3 ;  /* 0x0000000406057291 */ /* 0x000fd2000f8e18ff */
[----:B------:R-:W1:Y:S02]  /*22a0*/  SYNCS.PHASECHK.TRANS64.TRYWAIT P0, [UR5], R3 ;  /* 0x00000003ff0075a7 */ /* 0x000e640008001105 */
[----:B-1----:R-:W-:Y:S05]  /*22b0*/  @!P0 BRA `(.L_x_36) ;  /* 0x0000006000008947 */ /* 0x002fea0003800000 */
.L_x_109:
[----:B------:R-:W-:-:S04]  /*22c0*/  UIADD3 UR6, UPT, UPT, UR6, 0x1, URZ ;  /* 0x0000000106067890 */ /* 0x000fc8000fffe0ff */
[----:B------:R-:W-:-:S04]  /*22d0*/  UISETP.NE.AND UP0, UPT, UR6, 0x3, UPT ;  /* 0x000000030600788c */ /* 0x000fc8000bf05270 */
[----:B------:R-:W-:Y:S02]  /*22e0*/  USEL UR7, URZ, 0x1, UP0 ;  /* 0x00000001ff077887 */ /* 0x000fe40008000000 */
[----:B------:R-:W-:-:S04]  /*22f0*/  USEL UR6, UR6, URZ, UP0 ;  /* 0x000000ff06067287 */ /* 0x000fc80008000000 */
[----:B------:R-:W-:Y:S01]  /*2300*/  ULEA UR5, UR6, UR4, 0x3 ;  /* 0x0000000406057291 */ /* 0x000fe2000f8e18ff */
[----:B------:R-:W-:-:S04]  /*2310*/  LOP3.LUT R15, R15, UR7, RZ, 0x3c, !PT ;  /* 0x000000070f0f7c12 */ /* 0x000fc8000f8e3cff */
[----:B-1----:R-:W-:-:S04]  /*2320*/  SHF.L.U32 R3, R15, 0x1f, RZ ;  /* 0x0000001f0f037819 */ /* 0x002fc800000006ff */
[----:B------:R-:W1:Y:S02]  /*2330*/  SYNCS.PHASECHK.TRANS64.TRYWAIT P0, [UR5], R3 ;  /* 0x00000003ff0075a7 */ /* 0x000e640008001105 */
[----:B-1----:R-:W-:Y:S05]  /*2340*/  @!P0 BRA `(.L_x_37) ;  /* 0x0000005c00f48947 */ /* 0x002fea0003800000 */
.L_x_111:
[----:B------:R-:W-:-:S04]  /*2350*/  UIADD3 UR6, UPT, UPT, UR6, 0x1, URZ ;  /* 0x0000000106067890 */ /* 0x000fc8000fffe0ff */
[----:B------:R-:W-:-:S04]  /*2360*/  UISETP.NE.AND UP0, UPT, UR6, 0x3, UPT ;  /* 0x000000030600788c */ /* 0x000fc8000bf05270 */
[----:B------:R-:W-:Y:S02]  /*2370*/  USEL UR5, URZ, 0x1, UP0 ;  /* 0x00000001ff057887 */ /* 0x000fe40008000000 */
[----:B------:R-:W-:-:S04]  /*2380*/  USEL UR6, UR6, URZ, UP0 ;  /* 0x000000ff06067287 */ /* 0x000fc80008000000 */
[----:B------:R-:W-:Y:S01]  /*2390*/  ULEA UR6, UR6, UR4, 0x3 ;  /* 0x0000000406067291 */ /* 0x000fe2000f8e18ff */
[----:B-1----:R-:W-:-:S04]  /*23a0*/  LOP3.LUT R3, R15, UR5, RZ, 0x3c, !PT ;  /* 0x000000050f037c12 */ /* 0x002fc8000f8e3cff */
[----:B------:R-:W-:Y:S01]  /*23b0*/  SHF.L.U32 R3, R3, 0x1f, RZ ;  /* 0x0000001f03037819 */ /* 0x000fe200000006ff */
[----:B----4-:R-:W-:-:S07]  /*23c0*/  IMAD.U32 R0, RZ, RZ, UR6 ;  /* 0x00000006ff007e24 */ /* 0x010fce000f8e00ff */
.L_x_38:
[----:B-1----:R1:W2:Y:S02]  /*23d0*/  SYNCS.PHASECHK.TRANS64.TRYWAIT P0, [R0+URZ], R3 ;  /* 0x00000003000075a7 */ /* 0x0022a400080011ff */
[----:B--2---:R-:W-:Y:S05]  /*23e0*/  @!P0 NANOSLEEP.SYNCS 0x989680 ;  /* 0x009896800000895d */ /* 0x004fea0003900000 */
[----:B------:R-:W2:Y:S02]  /*23f0*/  @!P0 SYNCS.PHASECHK.TRANS64 P0, [R0+URZ], R3 ;  /* 0x00000003000085a7 */ /* 0x000ea400080010ff */
[----:B--2---:R-:W-:Y:S05]  /*2400*/  @P0 EXIT ;  /* 0x000000000000094d */ /* 0x004fea0003800000 */
[----:B------:R-:W-:Y:S05]  /*2410*/  BRA `(.L_x_38) ;  /* 0xfffffffc00ec7947 */ /* 0x000fea000383ffff */
.L_x_17:
[----:B------:R-:W-:-:S04]  /*2420*/  UISETP.NE.AND UP1, UPT, UR37, URZ, UPT ;  /* 0x000000ff2500728c */ /* 0x000fc8000bf25270 */
[----:B------:R-:W-:-:S09]  /*2430*/  UISETP.NE.OR UP1, UPT, UR8, 0x1, UP1 ;  /* 0x000000010800788c */ /* 0x000fd20008f25670 */
[----:B------:R-:W-:Y:S05]  /*2440*/  BRA.U UP1, `(.L_x_39) ;  /* 0x0000000501487547 */ /* 0x000fea000b800000 */
[----:B------:R-:W-:Y:S01]  /*2450*/  ISETP.NE.AND P2, PT, R2, RZ, PT ;  /* 0x000000ff0200720c */ /* 0x000fe20003f45270 */
[----:B------:R-:W-:Y:S01]  /*2460*/  IMAD.MOV.U32 R12, RZ, RZ, 0x1 ;  /* 0x00000001ff0c7424 */ /* 0x000fe200078e00ff */
[----:B------:R-:W-:Y:S02]  /*2470*/  CS2R R10, SRZ ;  /* 0x00000000000a7805 */ /* 0x000fe4000001ff00 */
[----:B------:R-:W-:Y:S01]  /*2480*/  CS2R R8, SRZ ;  /* 0x0000000000087805 */ /* 0x000fe2000001ff00 */
[----:B------:R-:W-:Y:S01]  /*2490*/  UMOV UR4, 0x400 ;  /* 0x0000040000047882 */ /* 0x000fe20000000000 */
[----:B------:R-:W-:Y:S01]  /*24a0*/  UMOV UR6, URZ ;  /* 0x000000ff00067c82 */ /* 0x000fe20008000000 */
[----:B------:R-:W-:-:S12]  /*24b0*/  ULEA UR37, UR37, UR4, 0x18 ;  /* 0x0000000425257291 */ /* 0x000fd8000f8ec0ff */
.L_x_43:
[----:B------:R-:W-:Y:S02]  /*24c0*/  LEA R0, R8, UR37, 0x3 ;  /* 0x0000002508007c11 */ /* 0x000fe4000f8e18ff */
[----:B------:R-:W-:-:S03]  /*24d0*/  SHF.L.U32 R5, R9, 0x1f, RZ ;  /* 0x0000001f09057819 */ /* 0x000fc600000006ff */
[----:B------:R-:W-:Y:S01]  /*24e0*/  VIADD R4, R0, 0xd0 ;  /* 0x000000d000047836 */ /* 0x000fe20000000000 */
[----:B------:R-:W1:Y:S02]  /*24f0*/  SYNCS.PHASECHK.TRANS64.TRYWAIT P0, [R0+URZ+0xc0], R5 ;  /* 0x0000c005000075a7 */ /* 0x000e6400080011ff */
[----:B-1----:R-:W-:Y:S05]  /*2500*/  @!P0 BRA `(.L_x_40) ;  /* 0x0000005c009c8947 */ /* 0x002fea0003800000 */
.L_x_112:
[----:B------:R-:W-:Y:S01]  /*2510*/  ULEA UR5, UR6, UR37, 0x3 ;  /* 0x0000002506057291 */ /* 0x000fe2000f8e18ff */
[----:B------:R-:W-:Y:S02]  /*2520*/  PRMT R4, RZ, 0x654, R4 ;  /* 0x00000654ff047816 */ /* 0x000fe40000000004 */
[----:B-1----:R-:W-:Y:S01]  /*2530*/  SHF.L.U32 R5, R12, 0x1f, RZ ;  /* 0x0000001f0c057819 */ /* 0x002fe200000006ff */
[----:B------:R-:W-:Y:S01]  /*2540*/  UIADD3 UR4, UPT, UPT, UR5, 0x60, URZ ;  /* 0x0000006005047890 */ /* 0x000fe2000fffe0ff */
[----:B------:R1:W-:Y:S05]  /*2550*/  SYNCS.ARRIVE.TRANS64.RED.A1T0 RZ, [R4+URZ], RZ ;  /* 0x000000ff04ff79a7 */ /* 0x0003ea00081004ff */
[----:B------:R-:W-:Y:S01]  /*2560*/  IMAD.U32 R7, RZ, RZ, UR4 ;  /* 0x00000004ff077e24 */ /* 0x000fe2000f8e00ff */
[----:B------:R-:W2:Y:S04]  /*2570*/  SYNCS.PHASECHK.TRANS64.TRYWAIT P0, [UR5+0x70], R5 ;  /* 0x00007005ff0075a7 */ /* 0x000ea80008001105 */
[----:B------:R-:W-:Y:S01]  /*2580*/  PRMT R6, R2, 0x654, R7 ;  /* 0x0000065402067816 */ /* 0x000fe20000000007 */
[----:B-1----:R-:W-:Y:S01]  /*2590*/  @!P2 IMAD.MOV.U32 R4, RZ, RZ, 0x10 ;  /* 0x00000010ff04a424 */ /* 0x002fe200078e00ff */
[----:B--2---:R-:W-:Y:S06]  /*25a0*/  @!P0 BRA `(.L_x_41) ;  /* 0x0000005c00888947 */ /* 0x004fec0003800000 */
.L_x_114:
[----:B------:R-:W-:Y:S01]  /*25b0*/  ULEA UR4, UR6, UR37, 0x4 ;  /* 0x0000002506047291 */ /* 0x000fe2000f8e20ff */
[----:B------:R-:W-:Y:S01]  /*25c0*/  SEL R3, R6, R3, !P2 ;  /* 0x0000000306037207 */ /* 0x000fe20005000000 */
[----:B------:R-:W-:Y:S01]  /*25d0*/  UIADD3 UR5, UPT, UPT, UR5, 0x60, URZ ;  /* 0x0000006005057890 */ /* 0x000fe2000fffe0ff */
[----:B-1----:R-:W-:Y:S01]  /*25e0*/  LEA R0, R11, UR37, 0x3 ;  /* 0x000000250b007c11 */ /* 0x002fe2000f8e18ff */
[----:B------:R-:W-:Y:S01]  /*25f0*/  UIADD3 UR4, UPT, UPT, UR4, 0xf0, URZ ;  /* 0x000000f004047890 */ /* 0x000fe2000fffe0ff */
[----:B------:R-:W-:Y:S01]  /*2600*/  SHF.L.U32 R5, R10, 0x1f, RZ ;  /* 0x0000001f0a057819 */ /* 0x000fe200000006ff */
[----:B------:R1:W-:Y:S01]  /*2610*/  @!P2 SYNCS.ARRIVE.TRANS64.RED RZ, [R3+URZ], R4 ;  /* 0x0000000403ffa9a7 */ /* 0x0003e200080004ff */
[----:B------:R-:W-:Y:S01]  /*2620*/  UIADD3 UR6, UPT, UPT, UR6, 0x1, URZ ;  /* 0x0000000106067890 */ /* 0x000fe2000fffe0ff */
[----:B------:R-:W-:-:S03]  /*2630*/  VIADD R8, R8, 0x1 ;  /* 0x0000000108087836 */ /* 0x000fc60000000000 */
[----:B------:R-:W-:Y:S02]  /*2640*/  UISETP.NE.AND UP0, UPT, UR6, 0x2, UPT ;  /* 0x000000020600788c */ /* 0x000fe4000bf05270 */
[----:B------:R-:W-:Y:S06]  /*2650*/  UGETNEXTWORKID.BROADCAST [UR4], [UR5] ;  /* 0x00000000040073ca */ /* 0x000fec0008000100 */
[----:B------:R-:W-:Y:S01]  /*2660*/  USEL UR4, URZ, 0x1, UP0 ;  /* 0x00000001ff047887 */ /* 0x000fe20008000000 */
[----:B------:R-:W-:Y:S01]  /*2670*/  ISETP.NE.AND P0, PT, R8, 0x2, PT ;  /* 0x000000020800780c */ /* 0x000fe20003f05270 */
[----:B------:R-:W-:Y:S01]  /*2680*/  USEL UR6, UR6, URZ, UP0 ;  /* 0x000000ff06067287 */ /* 0x000fe20008000000 */
[----:B------:R-:W2:Y:S03]  /*2690*/  SYNCS.PHASECHK.TRANS64.TRYWAIT P1, [R0+URZ+0x60], R5 ;  /* 0x00006005000075a7 */ /* 0x000ea600080211ff */
[----:B------:R-:W-:Y:S01]  /*26a0*/  LOP3.LUT R12, R12, UR4, RZ, 0x3c, !PT ;  /* 0x000000040c0c7c12 */ /* 0x000fe2000f8e3cff */
[----:B-12---:R-:W-:Y:S07]  /*26b0*/  @!P1 BRA `(.L_x_42) ;  /* 0x0000005c005c9947 */ /* 0x006fee0003800000 */
.L_x_115:
[C---:B------:R-:W-:Y:S01]  /*26c0*/  LEA R4, R11.reuse, UR37, 0x4 ;  /* 0x000000250b047c11 */ /* 0x040fe2000f8e20ff */
[----:B-1----:R-:W-:Y:S01]  /*26d0*/  VIADD R0, R0, 0x70 ;  /* 0x0000007000007836 */ /* 0x002fe20000000000 */
[----:B------:R-:W-:Y:S01]  /*26e0*/  SEL R8, R8, RZ, P0 ;  /* 0x000000ff08087207 */ /* 0x000fe20000000000 */
[----:B------:R-:W-:-:S03]  /*26f0*/  VIADD R11, R11, 0x1 ;  /* 0x000000010b0b7836 */ /* 0x000fc60000000000 */
[----:B------:R-:W1:Y:S01]  /*2700*/  LDS.128 R4, [R4+0xf0] ;  /* 0x0000f00004047984 */ /* 0x000e620000000c00 */
[----:B------:R-:W-:Y:S02]  /*2710*/  PRMT R0, RZ, 0x654, R0 ;  /* 0x00000654ff007816 */ /* 0x000fe40000000000 */
[C---:B------:R-:W-:Y:S01]  /*2720*/  ISETP.NE.AND P1, PT, R11.reuse, 0x2, PT ;  /* 0x000000020b00780c */ /* 0x040fe20003f25270 */
[----:B------:R-:W-:Y:S01]  /*2730*/  @!PT LDS RZ, [RZ] ;  /* 0x00000000fffff984 */ /* 0x000fe20000000800 */
[----:B------:R-:W-:Y:S01]  /*2740*/  @!PT LDS RZ, [RZ] ;  /* 0x00000000fffff984 */ /* 0x000fe20000000800 */
[----:B------:R-:W-:Y:S01]  /*2750*/  @!PT LDS RZ, [RZ] ;  /* 0x00000000fffff984 */ /* 0x000fe20000000800 */
[----:B------:R-:W-:Y:S01]  /*2760*/  @!PT LDS RZ, [RZ] ;  /* 0x00000000fffff984 */ /* 0x000fe20000000800 */
[----:B------:R2:W-:Y:S06]  /*2770*/  MEMBAR.ALL.CTA ;  /* 0x0000000000007992 */ /* 0x0005ec0000008000 */
[----:B--2---:R-:W2:Y:S01]  /*2780*/  FENCE.VIEW.ASYNC.S ;  /* 0x00000000000073c6 */ /* 0x004ea20000000000 */
[----:B------:R-:W-:Y:S01]  /*2790*/  SEL R11, R11, RZ, P1 ;  /* 0x000000ff0b0b7207 */ /* 0x000fe20000800000 */
[----:B--2---:R2:W-:Y:S01]  /*27a0*/  SYNCS.ARRIVE.TRANS64.RED.A1T0 RZ, [R0+URZ], RZ ;  /* 0x000000ff00ff79a7 */ /* 0x0045e200081004ff */
[----:B-1----:R-:W-:-:S02]  /*27b0*/  LOP3.LUT P3, RZ, R6, 0x1, RZ, 0xc0, !PT ;  /* 0x0000000106ff7812 */ /* 0x002fc4000786c0ff */
[----:B------:R-:W-:-:S04]  /*27c0*/  SEL R5, RZ, 0x1, P1 ;  /* 0x00000001ff057807 */ /* 0x000fc80000800000 */
[----:B------:R-:W-:Y:S02]  /*27d0*/  LOP3.LUT R10, R10, R5, RZ, 0x3c, !PT ;  /* 0x000000050a0a7212 */ /* 0x000fe400078e3cff */
[----:B--2---:R-:W-:-:S04]  /*27e0*/  SEL R0, RZ, 0x1, P0 ;  /* 0x00000001ff007807 */ /* 0x004fc80000000000 */
[----:B------:R-:W-:Y:S01]  /*27f0*/  LOP3.LUT R9, R9, R0, RZ, 0x3c, !PT ;  /* 0x0000000009097212 */ /* 0x000fe200078e3cff */
[----:B------:R-:W-:Y:S06]  /*2800*/  @P3 BRA `(.L_x_43) ;  /* 0xfffffffc002c3947 */ /* 0x000fec000383ffff */
[----:B------:R-:W-:Y:S01]  /*2810*/  ULEA UR5, UR6, UR37, 0x3 ;  /* 0x0000002506057291 */ /* 0x000fe2000f8e18ff */
[----:B------:R-:W-:-:S08]  /*2820*/  SHF.L.U32 R3, R12, 0x1f, RZ ;  /* 0x0000001f0c037819 */ /* 0x000fd000000006ff */
[----:B------:R-:W1:Y:S02]  /*2830*/  SYNCS.PHASECHK.TRANS64 P0, [UR5+0x70], R3 ;  /* 0x00007003ff0075a7 */ /* 0x000e640008001005 */
[----:B-1----:R-:W-:Y:S05]  /*2840*/  @P0 BRA `(.L_x_44) ;  /* 0x0000000000080947 */ /* 0x002fea0003800000 */
[----:B------:R-:W1:Y:S02]  /*2850*/  SYNCS.PHASECHK.TRANS64.TRYWAIT P0, [UR5+0x70], R3 ;  /* 0x00007003ff0075a7 */ /* 0x000e640008001105 */
[----:B-1----:R-:W-:Y:S05]  /*2860*/  @!P0 BRA `(.L_x_45) ;  /* 0x0000005c00048947 */ /* 0x002fea0003800000 */
.L_x_44:
[----:B------:R-:W-:-:S04]  /*2870*/  UIADD3 UR4, UPT, UPT, UR6, 0x1, URZ ;  /* 0x0000000106047890 */ /* 0x000fc8000fffe0ff */
[----:B------:R-:W-:-:S04]  /*2880*/  UISETP.NE.AND UP0, UPT, UR4, 0x2, UPT ;  /* 0x000000020400788c */ /* 0x000fc8000bf05270 */
[----:B------:R-:W-:Y:S02]  /*2890*/  USEL UR7, URZ, 0x1, UP0 ;  /* 0x00000001ff077887 */ /* 0x000fe40008000000 */
[----:B------:R-:W-:-:S04]  /*28a0*/  USEL UR4, UR4, URZ, UP0 ;  /* 0x000000ff04047287 */ /* 0x000fc80008000000 */
[----:B------:R-:W-:Y:S01]  /*28b0*/  ULEA UR4, UR4, UR37, 0x3 ;  /* 0x0000002504047291 */ /* 0x000fe2000f8e18ff */
[----:B-1----:R-:W-:-:S04]  /*28c0*/  LOP3.LUT R3, R12, UR7, RZ, 0x3c, !PT ;  /* 0x000000070c037c12 */ /* 0x002fc8000f8e3cff */
[----:B------:R-:W-:-:S04]  /*28d0*/  SHF.L.U32 R0, R3, 0x1f, RZ ;  /* 0x0000001f03007819 */ /* 0x000fc800000006ff */
[----:B------:R-:W1:Y:S02]  /*28e0*/  SYNCS.PHASECHK.TRANS64 P0, [UR4+0x70], R0 ;  /* 0x00007000ff0075a7 */ /* 0x000e640008001004 */
[----:B-1----:R-:W-:Y:S05]  /*28f0*/  @P0 EXIT ;  /* 0x000000000000094d */ /* 0x002fea0003800000 */
[----:B------:R-:W-:Y:S02]  /*2900*/  SHF.L.U32 R3, R3, 0x1f, RZ ;  /* 0x0000001f03037819 */ /* 0x000fe400000006ff */
[----:B------:R-:W-:-:S07]  /*2910*/  MOV R0, UR4 ;  /* 0x0000000400007c02 */ /* 0x000fce0008000f00 */
.L_x_46:
[----:B-1----:R1:W2:Y:S02]  /*2920*/  SYNCS.PHASECHK.TRANS64.TRYWAIT P0, [R0+URZ+0x70], R3 ;  /* 0x00007003000075a7 */ /* 0x0022a400080011ff */
[----:B--2---:R-:W-:Y:S05]  /*2930*/  @!P0 NANOSLEEP.SYNCS 0x989680 ;  /* 0x009896800000895d */ /* 0x004fea0003900000 */
[----:B------:R-:W2:Y:S02]  /*2940*/  @!P0 SYNCS.PHASECHK.TRANS64 P0, [R0+URZ+0x70], R3 ;  /* 0x00007003000085a7 */ /* 0x000ea400080010ff */
[----:B--2---:R-:W-:Y:S05]  /*2950*/  @P0 EXIT ;  /* 0x000000000000094d */ /* 0x004fea0003800000 */
[----:B------:R-:W-:Y:S05]  /*2960*/  BRA `(.L_x_46) ;  /* 0xfffffffc00ec7947 */ /* 0x000fea000383ffff */
.L_x_39:
[----:B------:R-:W-:-:S09]  /*2970*/  UISETP.NE.AND UP1, UPT, UR8, URZ, UPT ;  /* 0x000000ff0800728c */ /* 0x000fd2000bf25270 */
[----:B------:R-:W-:Y:S05]  /*2980*/  BRA.U UP1, `(.L_x_47) ;  /* 0x0000000d017c7547 */ /* 0x000fea000b800000 */
[----:B------:R-:W-:Y:S01]  /*2990*/  UMOV UR4, 0x40 ;  /* 0x0000004000047882 */ /* 0x000fe20000000000 */
[----:B------:R-:W-:Y:S01]  /*29a0*/  NOP ;  /* 0x0000000000007918 */ /* 0x000fe20000000000 */
[----:B------:R-:W-:Y:S01]  /*29b0*/  ULEA UR4, UR37, UR4, 0x18 ;  /* 0x0000000425047291 */ /* 0x000fe2000f8ec0ff */
[----:B------:R-:W-:Y:S02]  /*29c0*/  UMOV UR5, 0x400 ;  /* 0x0000040000057882 */ /* 0x000fe40000000000 */
[----:B------:R-:W-:-:S06]  /*29d0*/  ULEA UR37, UR37, UR5, 0x18 ;  /* 0x0000000525257291 */ /* 0x000fcc000f8ec0ff */
[----:B------:R-:W1:Y:S02]  /*29e0*/  LDS.U8 R0, [UR4+0x1c] ;  /* 0x00001c04ff007984 */ /* 0x000e640008000000 */
[----:B-1----:R-:W-:-:S13]  /*29f0*/  ISETP.NE.AND P0, PT, R0, RZ, PT ;  /* 0x000000ff0000720c */ /* 0x002fda0003f05270 */
[----:B------:R-:W-:Y:S05]  /*2a00*/  @P0 BRA `(.L_x_48) ;  /* 0x0000000000580947 */ /* 0x000fea0003800000 */
[----:B------:R-:W-:-:S13]  /*2a10*/  ELECT P0, URZ, PT ;  /* 0x0000000000ff782f */ /* 0x000fda0003800000 */
[----:B------:R-:W-:Y:S05]  /*2a20*/  @!P0 BRA `(.L_x_49) ;  /* 0x0000000000608947 */ /* 0x000fea0003800000 */
[----:B------:R-:W-:Y:S01]  /*2a30*/  UMOV UR5, 0x10 ;  /* 0x0000001000057882 */ /* 0x000fe20000000000 */
[----:B------:R-:W-:Y:S01]  /*2a40*/  HFMA2 R0, -RZ, RZ, 0, 5.9604644775390625e-08 ;  /* 0x00000001ff007431 */ /* 0x000fe200000001ff */
[----:B------:R-:W-:-:S03]  /*2a50*/  MOV R2, 0xffff ;  /* 0x0000ffff00027802 */ /* 0x000fc60000000f00 */
[----:B------:R-:W-:Y:S04]  /*2a60*/  DEPBAR.LE SB1, 0x36 ;  /* 0x00009d800000791a */ /* 0x000fe80000000000 */
[----:B------:R-:W1:Y:S02]  /*2a70*/  UTCATOMSWS.FIND_AND_SET.ALIGN UP0, UR5, UR5 ;  /* 0x00000005000575e3 */ /* 0x000e640008000800 */
[----:B-1----:R-:W-:Y:S01]  /*2a80*/  MOV R3, UR5 ;  /* 0x0000000500037c02 */ /* 0x002fe20008000f00 */
[----:B------:R-:W-:Y:S06]  /*2a90*/  BRA.U UP0, `(.L_x_50) ;  /* 0x0000000100187547 */ /* 0x000fec000b800000 */
.L_x_51:
[----:B------:R-:W-:Y:S05]  /*2aa0*/  NANOSLEEP 0x64 ;  /* 0x000000640000795d */ /* 0x000fea0003800000 */
[----:B------:R-:W-:-:S05]  /*2ab0*/  UMOV UR5, 0x10 ;  /* 0x0000001000057882 */ /* 0x000fca0000000000 */
[----:B------:R-:W-:Y:S04]  /*2ac0*/  DEPBAR.LE SB1, 0x36 ;  /* 0x00009d800000791a */ /* 0x000fe80000000000 */
[----:B------:R-:W1:Y:S02]  /*2ad0*/  UTCATOMSWS.FIND_AND_SET.ALIGN UP0, UR5, UR5 ;  /* 0x00000005000575e3 */ /* 0x000e640008000800 */
[----:B-1----:R-:W-:Y:S01]  /*2ae0*/  MOV R3, UR5 ;  /* 0x0000000500037c02 */ /* 0x002fe20008000f00 */
[----:B------:R-:W-:Y:S05]  /*2af0*/  BRA.U !UP0, `(.L_x_51) ;  /* 0xfffffffd08e87547 */ /* 0x000fea000b83ffff */
.L_x_50:
[-C--:B------:R-:W-:Y:S02]  /*2b00*/  SHF.L.U32 R2, R2, R3.reuse, RZ ;  /* 0x0000000302027219 */ /* 0x080fe400000006ff */
[----:B------:R-:W-:Y:S01]  /*2b10*/  SHF.L.U32 R0, R0, R3, RZ ;  /* 0x0000000300007219 */ /* 0x000fe200000006ff */
[----:B------:R-:W-:Y:S02]  /*2b20*/  IMAD.SHL.U32 R3, R3, 0x20, RZ ;  /* 0x0000002003037824 */ /* 0x000fe400078e00ff */
[----:B------:R1:W-:Y:S04]  /*2b30*/  ATOMS.OR RZ, [UR4+0x14], R2 ;  /* 0x00001402ffff798c */ /* 0x0003e8000b000004 */
[----:B------:R1:W-:Y:S04]  /*2b40*/  ATOMS.OR RZ, [UR4+0x18], R0 ;  /* 0x00001800ffff798c */ /* 0x0003e8000b000004 */
[----:B------:R1:W-:Y:S01]  /*2b50*/  STS [UR37+0x110], R3 ;  /* 0x00011003ff007988 */ /* 0x0003e20008000825 */
[----:B------:R-:W-:Y:S05]  /*2b60*/  BRA `(.L_x_49) ;  /* 0x0000000000107947 */ /* 0x000fea0003800000 */
.L_x_48:
[----:B------:R-:W-:Y:S02]  /*2b70*/  MOV R0, 0xffffffff ;  /* 0xffffffff00007802 */ /* 0x000fe40000000f00 */
[----:B------:R-:W-:-:S03]  /*2b80*/  MOV R2, 0x2bb0 ;  /* 0x00002bb000027802 */ /* 0x000fc60000000f00 */
[----:B------:R1:W-:Y:S04]  /*2b90*/  STS [UR37+0x110], R0 ;  /* 0x00011000ff007988 */ /* 0x0003e80008000825 */
[----:B-1-3-5:R-:W-:Y:S05]  /*2ba0*/  CALL.REL.NOINC `($__internal_1_$__cuda_sm10x_tcgen05_guardrail_trap_phase_invalid_during_alloc) ;  /* 0x0000005c00c07944 */ /* 0x02afea0003c00000 */
.L_x_49:
[----:B------:R-:W-:Y:S05]  /*2bb0*/  WARPSYNC.ALL ;  /* 0x0000000000007948 */ /* 0x000fea0003800000 */
[----:B------:R-:W2:Y:S01]  /*2bc0*/  S2UR UR6, SR_CgaCtaId ;  /* 0x00000000000679c3 */ /* 0x000ea20000008800 */
[----:B------:R-:W-:Y:S01]  /*2bd0*/  UMOV UR4, 0x400 ;  /* 0x0000040000047882 */ /* 0x000fe20000000000 */
[----:B------:R-:W-:-:S06]  /*2be0*/  NOP ;  /* 0x0000000000007918 */ /* 0x000fcc0000000000 */
[----:B------:R-:W-:Y:S06]  /*2bf0*/  BAR.ARV 0x6, 0xa0 ;  /* 0x0182800000007b1d */ /* 0x000fec0000002000 */
[----:B------:R-:W4:Y:S01]  /*2c00*/  LDCU UR7, c[0x0][0x38c] ;  /* 0x00007180ff0777ac */ /* 0x000f220008000800 */
[----:B------:R-:W-:Y:S01]  /*2c10*/  IMAD.MOV.U32 R11, RZ, RZ, 0x1 ;  /* 0x00000001ff0b7424 */ /* 0x000fe200078e00ff */
[----:B------:R-:W-:Y:S01]  /*2c20*/  CS2R R8, SRZ ;  /* 0x0000000000087805 */ /* 0x000fe2000001ff00 */
[----:B------:R-:W-:Y:S01]  /*2c30*/  IMAD.MOV.U32 R10, RZ, RZ, RZ ;  /* 0x000000ffff0a7224 */ /* 0x000fe200078e00ff */
[----:B------:R-:W-:Y:S01]  /*2c40*/  UMOV UR18, URZ ;  /* 0x000000ff00127c82 */ /* 0x000fe20008000000 */
[----:B------:R-:W-:Y:S01]  /*2c50*/  UMOV UR17, URZ ;  /* 0x000000ff00117c82 */ /* 0x000fe20008000000 */
[----:B------:R-:W-:Y:S01]  /*2c60*/  UMOV UR22, 0x0 ;  /* 0x0000000000167882 */ /* 0x000fe20000000000 */
[----:B------:R-:W-:Y:S01]  /*2c70*/  UMOV UR23, 0x82004a0 ;  /* 0x082004a000177882 */ /* 0x000fe20000000000 */
[----:B------:R-:W-:Y:S01]  /*2c80*/  UMOV UR20, 0x0 ;  /* 0x0000000000147882 */ /* 0x000fe20000000000 */
[----:B------:R-:W-:Y:S01]  /*2c90*/  UMOV UR21, 0x82004a0 ;  /* 0x082004a000157882 */ /* 0x000fe20000000000 */
[----:B--2---:R-:W-:Y:S01]  /*2ca0*/  ULEA UR6, UR6, UR4, 0x18 ;  /* 0x0000000406067291 */ /* 0x004fe2000f8ec0ff */
[----:B------:R-:W2:Y:S03]  /*2cb0*/  LDCU UR4, c[0x0][0x38c] ;  /* 0x00007180ff0477ac */ /* 0x000ea60008000800 */
[----:B------:R-:W-:-:S02]  /*2cc0*/  UIADD3 UR11, UPT, UPT, UR6, 0x8400, URZ ;  /* 0x00008400060b7890 */ /* 0x000fc4000fffe0ff */
[----:B----4-:R-:W-:-:S03]  /*2cd0*/  UIADD3 UR7, UPT, UPT, UR7, 0x3f, URZ ;  /* 0x0000003f07077890 */ /* 0x010fc6000fffe0ff */
[----:B-1----:R-:W1:Y:S01]  /*2ce0*/  LDS R0, [UR6+0x110] ;  /* 0x00011006ff007984 */ /* 0x002e620008000800 */
[----:B------:R-:W-:Y:S02]  /*2cf0*/  UIADD3 UR12, UPT, UPT, UR6, 0xe400, URZ ;  /* 0x0000e400060c7890 */ /* 0x000fe4000fffe0ff */
[----:B------:R-:W-:Y:S02]  /*2d00*/  USHF.R.S32.HI UR5, URZ, 0x1f, UR7 ;  /* 0x0000001fff057899 */ /* 0x000fe40008011407 */
[----:B------:R-:W-:Y:S02]  /*2d10*/  USHF.R.U32.HI UR11, URZ, 0x4, UR11 ;  /* 0x00000004ff0b7899 */ /* 0x000fe4000801160b */
[----:B------:R-:W-:Y:S02]  /*2d20*/  ULEA.HI UR5, UR5, UR7, URZ, 0x6 ;  /* 0x0000000705057291 */ /* 0x000fe4000f8f30ff */
[----:B------:R-:W-:Y:S02]  /*2d30*/  USHF.R.U32.HI UR12, URZ, 0x4, UR12 ;  /* 0x00000004ff0c7899 */ /* 0x000fe4000801160c */
[----:B------:R-:W-:-:S02]  /*2d40*/  USHF.R.S32.HI UR5, URZ, 0x6, UR5 ;  /* 0x00000006ff057899 */ /* 0x000fc40008011405 */
[----:B------:R-:W-:Y:S02]  /*2d50*/  ULOP3.LUT UR11, UR11, 0x3fff, URZ, 0xc0, !UPT ;  /* 0x00003fff0b0b7892 */ /* 0x000fe4000f8ec0ff */
[----:B------:R-:W-:Y:S02]  /*2d60*/  UISETP.LT.AND UP0, UPT, UR5, 0x1, UPT ;  /* 0x000000010500788c */ /* 0x000fe4000bf01270 */
[----:B------:R-:W-:Y:S02]  /*2d70*/  ULOP3.LUT UR12, UR12, 0x3fff, URZ, 0xc0, !UPT ;  /* 0x00003fff0c0c7892 */ /* 0x000fe4000f8ec0ff */
[----:B------:R-:W-:Y:S02]  /*2d80*/  USEL UR10, UR5, 0x1, !UP0 ;  /* 0x00000001050a7887 */ /* 0x000fe4000c000000 */
[----:B------:R-:W-:Y:S02]  /*2d90*/  ULOP3.LUT UR11, UR11, 0x10000, URZ, 0xfc, !UPT ;  /* 0x000100000b0b7892 */ /* 0x000fe4000f8efcff */
[----:B------:R-:W-:-:S02]  /*2da0*/  ULOP3.LUT UR12, UR12, 0x10000, URZ, 0xfc, !UPT ;  /* 0x000100000c0c7892 */ /* 0x000fc4000f8efcff */
[----:B------:R-:W-:Y:S02]  /*2db0*/  UIADD3 UR10, UPT, UPT, -UR10, URZ, URZ ;  /* 0x000000ff0a0a7290 */ /* 0x000fe4000fffe1ff */
[----:B--2---:R-:W-:Y:S01]  /*2dc0*/  UISETP.GE.AND UP3, UPT, UR4, 0x1, UPT ;  /* 0x000000010400788c */ /* 0x004fe2000bf66270 */
[----:B-1----:R-:W-:-:S15]  /*2dd0*/  R2UR UR19, R0 ;  /* 0x00000000001372ca */ /* 0x002fde00000e0000 */
.L_x_58:
[----:B------:R-:W-:Y:S02]  /*2de0*/  LEA R0, R10, UR6, 0x3 ;  /* 0x000000060a007c11 */ /* 0x000fe4000f8e18ff */
[----:B------:R-:W-:Y:S02]  /*2df0*/  SHF.L.U32 R5, R9, 0x1f, RZ ;  /* 0x0000001f09057819 */ /* 0x000fe400000006ff */
[----:B------:R-:W-:Y:S01]  /*2e00*/  PLOP3.LUT P0, PT, PT, PT, UP3, 0x80, 0x8 ;  /* 0x000000000008781c */ /* 0x000fe20003f0f038 */
[----:B------:R-:W-:Y:S01]  /*2e10*/  VIADD R3, R0, 0x70 ;  /* 0x0000007000037836 */ /* 0x000fe20000000000 */
[----:B-1----:R-:W1:Y:S02]  /*2e20*/  SYNCS.PHASECHK.TRANS64.TRYWAIT P1, [R0+URZ+0x60], R5 ;  /* 0x00006005000075a7 */ /* 0x002e6400080211ff */
[----:B-1--4-:R-:W-:Y:S09]  /*2e30*/  @!P1 BRA `(.L_x_52) ;  /* 0x0000005400a89947 */ /* 0x012ff20003800000 */
.L_x_117:
[----:B------:R-:W-:Y:S01]  /*2e40*/  LEA R4, R10, UR6, 0x4 ;  /* 0x000000060a047c11 */ /* 0x000fe2000f8e20ff */
[----:B------:R-:W-:Y:S01]  /*2e50*/  @UP3 ULEA UR4, UR17, UR6, 0x3 ;  /* 0x0000000611043291 */ /* 0x000fe2000f8e18ff */
[----:B------:R-:W-:Y:S01]  /*2e60*/  PLOP3.LUT P2, PT, PT, PT, PT, 0x80, 0x8 ;  /* 0x000000000008781c */ /* 0x000fe20003f4f070 */
[----:B------:R-:W-:Y:S01]  /*2e70*/  ULEA UR8, UR18, UR6, 0x3 ;  /* 0x0000000612087291 */ /* 0x000fe2000f8e18ff */
[----:B------:R-:W-:Y:S01]  /*2e80*/  PRMT R3, RZ, 0x654, R3 ;  /* 0x00000654ff037816 */ /* 0x000fe20000000003 */
[----:B------:R-:W-:Y:S01]  /*2e90*/  ULEA UR9, UR18, UR19, 0x7 ;  /* 0x0000001312097291 */ /* 0x000fe2000f8e38ff */
[----:B-1----:R-:W1:Y:S01]  /*2ea0*/  LDS.128 R4, [R4+0xf0] ;  /* 0x0000f00004047984 */ /* 0x002e620000000c00 */
[----:B------:R-:W-:Y:S02]  /*2eb0*/  @P0 SHF.L.U32 R2, R8, 0x1f, RZ ;  /* 0x0000001f08020819 */ /* 0x000fe400000006ff */
[----:B------:R-:W-:Y:S01]  /*2ec0*/  SHF.L.U32 R0, R11, 0x1f, RZ ;  /* 0x0000001f0b007819 */ /* 0x000fe200000006ff */
[----:B------:R-:W-:Y:S01]  /*2ed0*/  @!PT LDS RZ, [RZ] ;  /* 0x00000000fffff984 */ /* 0x000fe20000000800 */
[----:B------:R-:W-:Y:S01]  /*2ee0*/  @!PT LDS RZ, [RZ] ;  /* 0x00000000fffff984 */ /* 0x000fe20000000800 */
[----:B------:R-:W-:Y:S01]  /*2ef0*/  @!PT LDS RZ, [RZ] ;  /* 0x00000000fffff984 */ /* 0x000fe20000000800 */
[----:B------:R-:W-:Y:S01]  /*2f00*/  @!PT LDS RZ, [RZ] ;  /* 0x00000000fffff984 */ /* 0x000fe20000000800 */
[----:B------:R2:W-:Y:S06]  /*2f10*/  MEMBAR.ALL.CTA ;  /* 0x0000000000007992 */ /* 0x0005ec0000008000 */
[----:B--2---:R-:W2:Y:S02]  /*2f20*/  FENCE.VIEW.ASYNC.S ;  /* 0x00000000000073c6 */ /* 0x004ea40000000000 */
[----:B--2---:R2:W-:Y:S01]  /*2f30*/  SYNCS.ARRIVE.TRANS64.RED.A1T0 RZ, [R3+URZ], RZ ;  /* 0x000000ff03ff79a7 */ /* 0x0045e200081004ff */
[----:B------:R2:W4:Y:S01]  /*2f40*/  @P0 SYNCS.PHASECHK.TRANS64.TRYWAIT P2, [UR4], R2 ;  /* 0x00000002ff0005a7 */ /* 0x0005220008041104 */
[----:B-1----:R-:W-:Y:S01]  /*2f50*/  LOP3.LUT P1, RZ, R6, 0x1, RZ, 0xc0, !PT ;  /* 0x0000000106ff7812 */ /* 0x002fe2000782c0ff */
[----:B------:R-:W1:Y:S02]  /*2f60*/  SYNCS.PHASECHK.TRANS64.TRYWAIT P0, [UR8+0xa0], R0 ;  /* 0x0000a000ff0075a7 */ /* 0x000e640008001108 */
[----:B-12-4-:R-:W-:Y:S10]  /*2f70*/  @!P0 BRA `(.L_x_53) ;  /* 0x00000054006c8947 */ /* 0x016ff40003800000 */
.L_x_119:
[----:B------:R-:W-:Y:S01]  /*2f80*/  IADD3 R10, PT, PT, R10, 0x1, RZ ;  /* 0x000000010a0a7810 */ /* 0x000fe20007ffe0ff */
[----:B------:R-:W-:Y:S06]  /*2f90*/  BRA.U !UP3, `(.L_x_54) ;  /* 0x000000010b987547 */ /* 0x000fec000b800000 */
[----:B------:R-:W-:Y:S01]  /*2fa0*/  UPLOP3.LUT UP4, UPT, UPT, UPT, UPT, 0x40, 0x4 ;  /* 0x000000000004789c */ /* 0x000fe20003f8e870 */
[----:B------:R-:W-:Y:S01]  /*2fb0*/  UMOV UR16, UR10 ;  /* 0x0000000a00107c82 */ /* 0x000fe20008000000 */
[----:B------:R-:W-:Y:S01]  /*2fc0*/  UMOV UR15, UR5 ;  /* 0x00000005000f7c82 */ /* 0x000fe20008000000 */
[----:B------:R-:W-:-:S08]  /*2fd0*/  UMOV UR14, UR17 ;  /* 0x00000011000e7c82 */ /* 0x000fd00008000000 */
.L_x_57:
[----:B------:R-:W-:Y:S02]  /*2fe0*/  UIADD3 UR16, UPT, UPT, UR16, 0x1, URZ ;  /* 0x0000000110107890 */ /* 0x000fe4000fffe0ff */
[----:B--2---:R-:W-:Y:S02]  /*2ff0*/  ULEA UR7, UR14, UR6, 0x3 ;  /* 0x000000060e077291 */ /* 0x004fe4000f8e18ff */
[----:B------:R-:W-:Y:S01]  /*3000*/  UISETP.NE.AND UP0, UPT, UR16, URZ, UPT ;  /* 0x000000ff1000728c */ /* 0x000fe2000bf05270 */
[----:B----4-:R-:W-:Y:S10]  /*3010*/  @P2 BRA `(.L_x_55) ;  /* 0x00000000000c2947 */ /* 0x010ff40003800000 */
[----:B-1----:R-:W-:Y:S04]  /*3020*/  SHF.L.U32 R3, R8, 0x1f, RZ ;  /* 0x0000001f08037819 */ /* 0x002fe800000006ff */
[----:B------:R-:W1:Y:S02]  /*3030*/  SYNCS.PHASECHK.TRANS64.TRYWAIT P0, [UR7], R3 ;  /* 0x00000003ff0075a7 */ /* 0x000e640008001107 */
[----:B-1----:R-:W-:Y:S05]  /*3040*/  @!P0 BRA `(.L_x_56) ;  /* 0x0000005400508947 */ /* 0x002fea0003800000 */
.L_x_55:
[----:B------:R-:W-:Y:S01]  /*3050*/  UISETP.NE.AND UP1, UPT, UR15, 0x1, UPT ;  /* 0x000000010f00788c */ /* 0x000fe2000bf25270 */
[----:B------:R-:W-:Y:S01]  /*3060*/  PLOP3.LUT P2, PT, PT, PT, PT, 0x80, 0x8 ;  /* 0x000000000008781c */ /* 0x000fe20003f4f070 */
[----:B------:R-:W-:Y:S02]  /*3070*/  UIADD3 UR17, UPT, UPT, UR14, 0x1, URZ ;  /* 0x000000010e117890 */ /* 0x000fe4000fffe0ff */
[----:B------:R-:W-:Y:S02]  /*3080*/  ULEA UR24, UR14, UR12, 0x9 ;  /* 0x0000000c0e187291 */ /* 0x000fe4000f8e48ff */
[----:B------:R-:W-:Y:S01]  /*3090*/  UISETP.NE.AND UP2, UPT, UR17, 0x3, UPT ;  /* 0x000000031100788c */ /* 0x000fe2000bf45270 */
[----:B------:R-:W-:Y:S01]  /*30a0*/  PLOP3.LUT P0, PT, PT, PT, UP1, 0x80, 0x8 ;  /* 0x000000000008781c */ /* 0x000fe20003f0f018 */
[----:B------:R-:W-:Y:S02]  /*30b0*/  ULEA UR26, UR14, UR11, 0x9 ;  /* 0x0000000b0e1a7291 */ /* 0x000fe4000f8e48ff */
[----:B------:R-:W-:Y:S02]  /*30c0*/  USEL UR13, URZ, 0x1, UP2 ;  /* 0x00000001ff0d7887 */ /* 0x000fe40009000000 */
[----:B------:R-:W-:Y:S02]  /*30d0*/  USEL UR17, UR17, URZ, UP2 ;  /* 0x000000ff11117287 */ /* 0x000fe40009000000 */
[----:B------:R-:W-:Y:S02]  /*30e0*/  UIADD3 UR30, UPT, UPT, UR24, 0x2, URZ ;  /* 0x00000002181e7890 */ /* 0x000fe4000fffe0ff */
[----:B------:R-:W-:Y:S01]  /*30f0*/  @UP1 ULEA UR4, UR17, UR6, 0x3 ;  /* 0x0000000611041291 */ /* 0x000fe2000f8e18ff */
[----:B------:R-:W-:Y:S01]  /*3100*/  LOP3.LUT R8, R8, UR13, RZ, 0x3c, !PT ;  /* 0x0000000d08087c12 */ /* 0x000fe2000f8e3cff */
[----:B------:R-:W-:Y:S02]  /*3110*/  UIADD3 UR28, UPT, UPT, UR26, 0x2, URZ ;  /* 0x000000021a1c7890 */ /* 0x000fe4000fffe0ff */
[----:B------:R-:W-:Y:S01]  /*3120*/  UIADD3 UR7, UPT, UPT, UR7, 0x18, URZ ;  /* 0x0000001807077890 */ /* 0x000fe2000fffe0ff */
[----:B-1----:R-:W-:Y:S01]  /*3130*/  @P0 SHF.L.U32 R0, R8, 0x1f, RZ ;  /* 0x0000001f08000819 */ /* 0x002fe200000006ff */
[----:B------:R-:W-:Y:S01]  /*3140*/  UMOV UR25, 0x80004020 ;  /* 0x8000402000197882 */ /* 0x000fe20000000000 */
[----:B------:R-:W-:Y:S01]  /*3150*/  UMOV UR27, 0x80004020 ;  /* 0x80004020001b7882 */ /* 0x000fe20000000000 */
[----:B------:R-:W-:Y:S01]  /*3160*/  UMOV UR31, 0x80004020 ;  /* 0x80004020001f7882 */ /* 0x000fe20000000000 */
[----:B------:R2:W4:Y:S01]  /*3170*/  @P0 SYNCS.PHASECHK.TRANS64.TRYWAIT P2, [UR4], R0 ;  /* 0x00000000ff0005a7 */ /* 0x0005220008041104 */
[----:B------:R-:W-:Y:S01]  /*3180*/  UIADD3 UR15, UPT, UPT, UR15, -0x1, URZ ;  /* 0xffffffff0f0f7890 */ /* 0x000fe2000fffe0ff */
[----:B------:R2:W-:Y:S01]  /*3190*/  UTCIMMA gdesc[UR26], gdesc[UR24], tmem[UR9], tmem[UR22], idesc[UR23], UP4 ;  /* 0x00ff16181a0075ea */ /* 0x0005e2000a000109 */
[----:B------:R-:W-:Y:S01]  /*31a0*/  UPLOP3.LUT UP4, UPT, UPT, UPT, UPT, 0x80, 0x8 ;  /* 0x000000000008789c */ /* 0x000fe20003f8f070 */
[----:B------:R-:W-:Y:S01]  /*31b0*/  UMOV UR29, 0x80004020 ;  /* 0x80004020001d7882 */ /* 0x000fe20000000000 */
[----:B------:R-:W-:Y:S01]  /*31c0*/  UMOV UR14, UR17 ;  /* 0x00000011000e7c82 */ /* 0x000fe20008000000 */
[----:B------:R2:W-:Y:S01]  /*31d0*/  UTCIMMA gdesc[UR28], gdesc[UR30], tmem[UR9], tmem[UR20], idesc[UR21], UPT ;  /* 0x00ff141e1c0075ea */ /* 0x0005e2000b800109 */
[----:B------:R2:W-:Y:S01]  /*31e0*/  UTCBAR [UR7], URZ ;  /* 0x000000ff070073e9 */ /* 0x0005e200080000ff */
[----:B------:R-:W-:Y:S06]  /*31f0*/  BRA.U UP0, `(.L_x_57) ;  /* 0xfffffffd00787547 */ /* 0x000fec000b83ffff */
.L_x_54:
[----:B------:R-:W-:Y:S01]  /*3200*/  UIADD3 UR18, UPT, UPT, UR18, 0x1, URZ ;  /* 0x0000000112127890 */ /* 0x000fe2000fffe0ff */
[C---:B------:R-:W-:Y:S01]  /*3210*/  ISETP.NE.AND P0, PT, R10.reuse, 0x2, PT ;  /* 0x000000020a00780c */ /* 0x040fe20003f05270 */
[----:B------:R-:W-:Y:S02]  /*3220*/  UIADD3 UR8, UPT, UPT, UR8, 0x80, URZ ;  /* 0x0000008008087890 */ /* 0x000fe4000fffe0ff */
[----:B------:R-:W-:Y:S01]  /*3230*/  UISETP.NE.AND UP0, UPT, UR18, 0x4, UPT ;  /* 0x000000041200788c */ /* 0x000fe2000bf05270 */
[----:B-12---:R-:W-:Y:S02]  /*3240*/  SEL R0, RZ, 0x1, P0 ;  /* 0x00000001ff007807 */ /* 0x006fe40000000000 */
[----:B------:R-:W-:Y:S01]  /*3250*/  SEL R10, R10, RZ, P0 ;  /* 0x000000ff0a0a7207 */ /* 0x000fe20000000000 */
[----:B------:R-:W-:Y:S01]  /*3260*/  USEL UR4, URZ, 0x1, UP0 ;  /* 0x00000001ff047887 */ /* 0x000fe20008000000 */
[----:B------:R-:W-:Y:S01]  /*3270*/  LOP3.LUT R9, R9, R0, RZ, 0x3c, !PT ;  /* 0x0000000009097212 */ /* 0x000fe200078e3cff */
[----:B------:R-:W-:Y:S01]  /*3280*/  USEL UR18, UR18, URZ, UP0 ;  /* 0x000000ff12127287 */ /* 0x000fe20008000000 */
[----:B------:R1:W-:Y:S03]  /*3290*/  UTCBAR [UR8], URZ ;  /* 0x000000ff080073e9 */ /* 0x0003e600080000ff */
[----:B------:R-:W-:Y:S01]  /*32a0*/  LOP3.LUT R11, R11, UR4, RZ, 0x3c, !PT ;  /* 0x000000040b0b7c12 */ /* 0x000fe2000f8e3cff */
[----:B------:R-:W-:Y:S07]  /*32b0*/  @P1 BRA `(.L_x_58) ;  /* 0xfffffff800c81947 */ /* 0x000fee000383ffff */
[----:B------:R-:W2:Y:S01]  /*32c0*/  S2UR UR4, SR_CgaCtaId ;  /* 0x00000000000479c3 */ /* 0x000ea20000008800 */
[----:B------:R-:W-:Y:S01]  /*32d0*/  ELECT P0, URZ, PT ;  /* 0x0000000000ff782f */ /* 0x000fe20003800000 */
[----:B------:R-:W-:Y:S01]  /*32e0*/  IMAD.MOV.U32 R0, RZ, RZ, 0x1 ;  /* 0x00000001ff007424 */ /* 0x000fe200078e00ff */
[----:B------:R-:W-:Y:S01]  /*32f0*/  UIADD3 UR6, UPT, UPT, UR6, 0xa0, URZ ;  /* 0x000000a006067890 */ /* 0x000fe2000fffe0ff */
[----:B------:R-:W-:Y:S01]  /*3300*/  SHF.L.U32 R3, R11, 0x1f, RZ ;  /* 0x0000001f0b037819 */ /* 0x000fe200000006ff */
[----:B------:R-:W-:-:S03]  /*3310*/  UMOV UR5, 0x40 ;  /* 0x0000004000057882 */ /* 0x000fc60000000000 */
[----:B------:R-:W-:Y:S01]  /*3320*/  UVIRTCOUNT.DEALLOC.SMPOOL 0x80 ;  /* 0x000000800000784c */ /* 0x000fe20000000000 */
[----:B--2---:R-:W-:Y:S02]  /*3330*/  ULEA UR4, UR4, UR5, 0x18 ;  /* 0x0000000504047291 */ /* 0x004fe4000f8ec0ff */
[----:B------:R-:W-:-:S07]  /*3340*/  ULEA UR5, UR18, UR6, 0x3 ;  /* 0x0000000612057291 */ /* 0x000fce000f8e18ff */
[----:B------:R2:W-:Y:S02]  /*3350*/  @P0 STS.U8 [UR4+0x1c], R0 ;  /* 0x00001c00ff000988 */ /* 0x0005e40008000004 */
[----:B------:R-:W3:Y:S02]  /*3360*/  SYNCS.PHASECHK.TRANS64.TRYWAIT P0, [UR5], R3 ;  /* 0x00000003ff0075a7 */ /* 0x000ee40008001105 */
[----:B--23--:R-:W-:Y:S05]  /*3370*/  @!P0 BRA `(.L_x_59) ;  /* 0x00000050009c8947 */ /* 0x00cfea0003800000 */
.L_x_122:
[----:B------:R-:W-:-:S04]  /*3380*/  UIADD3 UR7, UPT, UPT, UR18, 0x1, URZ ;  /* 0x0000000112077890 */ /* 0x000fc8000fffe0ff */
[----:B------:R-:W-:-:S04]  /*3390*/  UISETP.NE.AND UP0, UPT, UR7, 0x4, UPT ;  /* 0x000000040700788c */ /* 0x000fc8000bf05270 */
[----:B-1----:R-:W-:Y:S02]  /*33a0*/  USEL UR8, URZ, 0x1, UP0 ;  /* 0x00000001ff087887 */ /* 0x002fe40008000000 */
[----:B------:R-:W-:-:S04]  /*33b0*/  USEL UR7, UR7, URZ, UP0 ;  /* 0x000000ff07077287 */ /* 0x000fc80008000000 */
[----:B------:R-:W-:Y:S01]  /*33c0*/  ULEA UR5, UR7, UR6, 0x3 ;  /* 0x0000000607057291 */ /* 0x000fe2000f8e18ff */
[----:B------:R-:W-:-:S04]  /*33d0*/  LOP3.LUT R2, R11, UR8, RZ, 0x3c, !PT ;  /* 0x000000080b027c12 */ /* 0x000fc8000f8e3cff */
[----:B--2---:R-:W-:-:S04]  /*33e0*/  SHF.L.U32 R3, R2, 0x1f, RZ ;  /* 0x0000001f02037819 */ /* 0x004fc800000006ff */
[----:B------:R-:W1:Y:S02]  /*33f0*/  SYNCS.PHASECHK.TRANS64.TRYWAIT P0, [UR5], R3 ;  /* 0x00000003ff0075a7 */ /* 0x000e640008001105 */
[----:B-1----:R-:W-:Y:S05]  /*3400*/  @!P0 BRA `(.L_x_60) ;  /* 0x0000005000908947 */ /* 0x002fea0003800000 */
.L_x_124:
        /* <DEDUP_REMOVED lines=9> */
.L_x_126:
[----:B------:R-:W-:-:S04]  /*34a0*/  UIADD3 UR7, UPT, UPT, UR7, 0x1, URZ ;  /* 0x0000000107077890 */ /* 0x000fc8000fffe0ff */
[----:B------:R-:W-:-:S04]  /*34b0*/  UISETP.NE.AND UP0, UPT, UR7, 0x4, UPT ;  /* 0x000000040700788c */ /* 0x000fc8000bf05270 */
[----:B------:R-:W-:Y:S02]  /*34c0*/  USEL UR5, URZ, 0x1, UP0 ;  /* 0x00000001ff057887 */ /* 0x000fe40008000000 */
[----:B------:R-:W-:-:S04]  /*34d0*/  USEL UR7, UR7, URZ, UP0 ;  /* 0x000000ff07077287 */ /* 0x000fc80008000000 */
[----:B------:R-:W-:Y:S01]  /*34e0*/  ULEA UR7, UR7, UR6, 0x3 ;  /* 0x0000000607077291 */ /* 0x000fe2000f8e18ff */
[----:B-1----:R-:W-:-:S04]  /*34f0*/  LOP3.LUT R3, R2, UR5, RZ, 0x3c, !PT ;  /* 0x0000000502037c12 */ /* 0x002fc8000f8e3cff */
[----:B------:R-:W-:-:S04]  /*3500*/  SHF.L.U32 R3, R3, 0x1f, RZ ;  /* 0x0000001f03037819 */ /* 0x000fc800000006ff */
[----:B------:R-:W1:Y:S02]  /*3510*/  SYNCS.PHASECHK.TRANS64.TRYWAIT P0, [UR7], R3 ;  /* 0x00000003ff0075a7 */ /* 0x000e640008001107 */
[----:B-1----:R-:W-:Y:S05]  /*3520*/  @!P0 BRA `(.L_x_62) ;  /* 0x0000005000788947 */ /* 0x002fea0003800000 */
.L_x_128:
[----:B------:R-:W-:Y:S01]  /*3530*/  NOP ;  /* 0x0000000000007918 */ /* 0x000fe20000000000 */
[----:B-1----:R-:W1:Y:S01]  /*3540*/  LDS R0, [UR4+0x14] ;  /* 0x00001404ff007984 */ /* 0x002e620008000800 */
[----:B------:R-:W-:Y:S01]  /*3550*/  ULOP3.LUT UR6, UR19, 0xffff, URZ, 0xc0, !UPT ;  /* 0x0000ffff13067892 */ /* 0x000fe2000f8ec0ff */
[----:B------:R-:W-:Y:S01]  /*3560*/  UMOV UR8, 0xffff ;  /* 0x0000ffff00087882 */ /* 0x000fe20000000000 */
[----:B------:R-:W-:Y:S02]  /*3570*/  UMOV UR5, 0x1 ;  /* 0x0000000100057882 */ /* 0x000fe40000000000 */
[----:B------:R-:W-:-:S04]  /*3580*/  USHF.R.U32.HI UR6, URZ, 0x5, UR6 ;  /* 0x00000005ff067899 */ /* 0x000fc80008011606 */
[----:B------:R-:W-:Y:S02]  /*3590*/  USHF.L.U32 UR8, UR8, UR6, URZ ;  /* 0x0000000608087299 */ /* 0x000fe400080006ff */
[----:B------:R-:W-:-:S04]  /*35a0*/  USHF.L.U32 UR5, UR5, UR6, URZ ;  /* 0x0000000605057299 */ /* 0x000fc800080006ff */
[----:B-1----:R-:W-:-:S04]  /*35b0*/  LOP3.LUT R0, R0, UR8, RZ, 0xc0, !PT ;  /* 0x0000000800007c12 */ /* 0x002fc8000f8ec0ff */
[----:B------:R-:W-:-:S13]  /*35c0*/  ISETP.NE.AND P0, PT, R0, UR8, PT ;  /* 0x0000000800007c0c */ /* 0x000fda000bf05270 */
[----:B------:R-:W-:Y:S05]  /*35d0*/  @P0 BRA `(.L_x_63) ;  /* 0x0000000000580947 */ /* 0x000fea0003800000 */
[----:B------:R-:W1:Y:S02]  /*35e0*/  LDS R0, [UR4+0x18] ;  /* 0x00001804ff007984 */ /* 0x000e640008000800 */
[----:B-1----:R-:W-:-:S04]  /*35f0*/  LOP3.LUT R0, R0, UR5, RZ, 0xc0, !PT ;  /* 0x0000000500007c12 */ /* 0x002fc8000f8ec0ff */
[----:B------:R-:W-:-:S13]  /*3600*/  ISETP.NE.AND P0, PT, R0, UR5, PT ;  /* 0x0000000500007c0c */ /* 0x000fda000bf05270 */
[----:B------:R-:W-:Y:S05]  /*3610*/  @P0 BRA `(.L_x_64) ;  /* 0x00000000003c0947 */ /* 0x000fea0003800000 */
[----:B------:R-:W1:Y:S01]  /*3620*/  S2R R2, SR_LANEID ;  /* 0x0000000000027919 */ /* 0x000e620000000000 */
[----:B------:R-:W-:Y:S01]  /*3630*/  ULOP3.LUT UR8, URZ, UR8, URZ, 0x33, !UPT ;  /* 0x00000008ff087292 */ /* 0x000fe2000f8e33ff */
[----:B------:R-:W-:Y:S01]  /*3640*/  LOP3.LUT R4, RZ, UR5, RZ, 0x33, !PT ;  /* 0x00000005ff047c12 */ /* 0x000fe2000f8e33ff */
[----:B------:R-:W-:Y:S02]  /*3650*/  VOTEU.ANY UR7, UPT, PT ;  /* 0x0000000000077886 */ /* 0x000fe400038e0100 */
[----:B------:R-:W-:Y:S01]  /*3660*/  UFLO.U32 UR7, UR7 ;  /* 0x00000007000772bd */ /* 0x000fe200080e0000 */
[----:B------:R-:W2:Y:S01]  /*3670*/  REDUX UR5, R4 ;  /* 0x00000000040573c4 */ /* 0x000ea20000000000 */
[----:B------:R-:W-:-:S06]  /*3680*/  IMAD.U32 R0, RZ, RZ, UR8 ;  /* 0x00000008ff007e24 */ /* 0x000fcc000f8e00ff */
[----:B------:R3:W-:Y:S01]  /*3690*/  UTCATOMSWS.AND URZ, UR8 ;  /* 0x0000000800ff79e3 */ /* 0x0007e20008000000 */
[----:B------:R-:W4:Y:S01]  /*36a0*/  REDUX UR6, R0 ;  /* 0x00000000000673c4 */ /* 0x000f220000000000 */
[----:B-1----:R-:W-:Y:S01]  /*36b0*/  ISETP.EQ.U32.AND P0, PT, R2, UR7, PT ;  /* 0x0000000702007c0c */ /* 0x002fe2000bf02070 */
[----:B--2---:R-:W-:Y:S01]  /*36c0*/  IMAD.U32 R2, RZ, RZ, UR5 ;  /* 0x00000005ff027e24 */ /* 0x004fe2000f8e00ff */
[----:B----4-:R-:W-:-:S11]  /*36d0*/  MOV R3, UR6 ;  /* 0x0000000600037c02 */ /* 0x010fd60008000f00 */
[----:B------:R3:W-:Y:S04]  /*36e0*/  @P0 ATOMS.AND RZ, [UR4+0x14], R3 ;  /* 0x00001403ffff098c */ /* 0x0007e8000a800004 */
[----:B------:R3:W-:Y:S01]  /*36f0*/  @P0 ATOMS.AND RZ, [UR4+0x18], R2 ;  /* 0x00001802ffff098c */ /* 0x0007e2000a800004 */
[----:B------:R-:W-:Y:S05]  /*3700*/  BRA `(.L_x_65) ;  /* 0x0000000000147947 */ /* 0x000fea0003800000 */
.L_x_64:
[----:B------:R-:W-:Y:S02]  /*3710*/  MOV R2, 0x3730 ;  /* 0x0000373000027802 */ /* 0x000fe40000000f00 */
[----:B----45:R-:W-:Y:S05]  /*3720*/  CALL.REL.NOINC `($__internal_0_$__cuda_sm10x_tcgen05_guardrail_trap_col_being_dealloced_not_returned_by_alloc) ;  /* 0x0000005000d47944 */ /* 0x030fea0003c00000 */
[----:B------:R-:W-:Y:S05]  /*3730*/  BRA `(.L_x_65) ;  /* 0x0000000000087947 */ /* 0x000fea0003800000 */
.L_x_63:
[----:B------:R-:W-:Y:S02]  /*3740*/  MOV R2, 0x3760 ;  /* 0x0000376000027802 */ /* 0x000fe40000000f00 */
[----:B----45:R-:W-:Y:S05]  /*3750*/  CALL.REL.NOINC `($__internal_2_$__cuda_sm10x_tcgen05_guardrail_trap_unallocated_columns_being_dealloced) ;  /* 0x0000005000e07944 */ /* 0x030fea0003c00000 */
.L_x_65:
[----:B------:R-:W-:Y:S01]  /*3760*/  NOP ;  /* 0x0000000000007918 */ /* 0x000fe20000000000 */
[----:B---3--:R-:W-:Y:S05]  /*3770*/  EXIT ;  /* 0x000000000000794d */ /* 0x008fea0003800000 */
.L_x_47:
[----:B------:R-:W-:-:S09]  /*3780*/  UISETP.NE.OR UP2, UPT, UR8, 0x3, !UP2 ;  /* 0x000000030800788c */ /* 0x000fd2000d745670 */
[----:B------:R-:W-:Y:S05]  /*3790*/  BRA.U UP2, `(.L_x_66) ;  /* 0x0000000d02407547 */ /* 0x000fea000b800000 */
[----:B------:R-:W1:Y:S01]  /*37a0*/  LDC R0, c[0x0][0xb30] ;  /* 0x0002cc00ff007b82 */ /* 0x000e620000000800 */
[----:B------:R-:W2:Y:S01]  /*37b0*/  LDCU.64 UR8, c[0x0][0x888] ;  /* 0x00011100ff0877ac */ /* 0x000ea20008000a00 */
[----:B------:R-:W-:Y:S02]  /*37c0*/  HFMA2 R29, -RZ, RZ, 0, 0 ;  /* 0x00000000ff1d7431 */ /* 0x000fe400000001ff */
[----:B------:R-:W-:Y:S01]  /*37d0*/  IMAD.MOV.U32 R31, RZ, RZ, 0x1 ;  /* 0x00000001ff1f7424 */ /* 0x000fe200078e00ff */
[----:B------:R-:W-:Y:S01]  /*37e0*/  MOV R23, 0x2000 ;  /* 0x0000200000177802 */ /* 0x000fe20000000f00 */
[----:B------:R-:W4:Y:S01]  /*37f0*/  LDCU.64 UR4, c[0x0][0x890] ;  /* 0x00011200ff0477ac */ /* 0x000f220008000a00 */
[----:B------:R-:W-:Y:S01]  /*3800*/  IMAD.MOV.U32 R30, RZ, RZ, RZ ;  /* 0x000000ffff1e7224 */ /* 0x000fe200078e00ff */
[----:B------:R-:W3:Y:S01]  /*3810*/  LDC R19, c[0x0][0x370] ;  /* 0x0000dc00ff137b82 */ /* 0x000ee20000000800 */
[----:B------:R-:W-:Y:S01]  /*3820*/  UMOV UR7, 0x400 ;  /* 0x0000040000077882 */ /* 0x000fe20000000000 */
[----:B------:R-:W-:-:S02]  /*3830*/  UPLOP3.LUT UP1, UPT, UPT, UPT, UPT, 0x40, 0x4 ;  /* 0x000000000004789c */ /* 0x000fc40003f2e870 */
[----:B------:R-:W-:-:S04]  /*3840*/  ULEA UR7, UR37, UR7, 0x18 ;  /* 0x0000000725077291 */ /* 0x000fc8000f8ec0ff */
[----:B------:R-:W3:Y:S01]  /*3850*/  LDC R2, c[0x0][0xb0c] ;  /* 0x0002c300ff027b82 */ /* 0x000ee20000000800 */
[----:B------:R-:W-:Y:S02]  /*3860*/  UIADD3 UR13, UPT, UPT, UR7, 0x38, URZ ;  /* 0x00000038070d7890 */ /* 0x000fe4000fffe0ff */
[----:B--2---:R-:W-:Y:S02]  /*3870*/  UISETP.NE.U32.AND UP2, UPT, UR8, URZ, UPT ;  /* 0x000000ff0800728c */ /* 0x004fe4000bf45070 */
[----:B------:R-:W-:Y:S02]  /*3880*/  UIADD3 UR17, UPT, UPT, UR7, 0x30, URZ ;  /* 0x0000003007117890 */ /* 0x000fe4000fffe0ff */
[----:B----4-:R-:W-:Y:S01]  /*3890*/  UISETP.NE.U32.AND UP3, UPT, UR4, URZ, UPT ;  /* 0x000000ff0400728c */ /* 0x010fe2000bf65070 */
[----:B------:R-:W2:Y:S01]  /*38a0*/  LDC R18, c[0x0][0xb20] ;  /* 0x0002c800ff127b82 */ /* 0x000ea20000000800 */
[----:B-1----:R-:W-:Y:S01]  /*38b0*/  ISETP.NE.AND P1, PT, R0, 0x1, PT ;  /* 0x000000010000780c */ /* 0x002fe20003f25270 */
[----:B------:R-:W-:-:S02]  /*38c0*/  UISETP.NE.AND.EX UP2, UPT, UR9, URZ, UPT, UP2 ;  /* 0x000000ff0900728c */ /* 0x000fc4000bf45320 */
[----:B------:R-:W-:Y:S02]  /*38d0*/  UPRMT UR13, UR37, 0x654, UR13 ;  /* 0x00000654250d7896 */ /* 0x000fe4000800000d */
[----:B------:R-:W-:Y:S02]  /*38e0*/  UISETP.NE.AND.EX UP3, UPT, UR5, URZ, UPT, UP3 ;  /* 0x000000ff0500728c */ /* 0x000fe4000bf65330 */
[----:B------:R-:W1:Y:S08]  /*38f0*/  LDC.64 R32, c[0x0][0x348] ;  /* 0x0000d200ff207b82 */ /* 0x000e700000000a00 */
[----:B------:R-:W4:Y:S08]  /*3900*/  LDC.64 R16, c[0x0][0xb10] ;  /* 0x0002c400ff107b82 */ /* 0x000f300000000a00 */
[----:B------:R-:W1:Y:S08]  /*3910*/  LDC.64 R6, c[0x0][0xb18] ;  /* 0x0002c600ff067b82 */ /* 0x000e700000000a00 */
[----:B------:R-:W1:Y:S08]  /*3920*/  LDC.64 R4, c[0x0][0xb28] ;  /* 0x0002ca00ff047b82 */ /* 0x000e700000000a00 */
[----:B--23--:R-:W1:Y:S02]  /*3930*/  LDC R22, c[0x0][0x374] ;  /* 0x0000dd00ff167b82 */ /* 0x00ce640000000800 */
.L_x_75:
[C---:B------:R-:W-:Y:S02]  /*3940*/  LEA R0, R30.reuse, UR7, 0x3 ;  /* 0x000000071e007c11 */ /* 0x040fe4000f8e18ff */
[----:B------:R-:W-:Y:S02]  /*3950*/  SHF.L.U32 R3, R29, 0x1f, RZ ;  /* 0x0000001f1d037819 */ /* 0x000fe400000006ff */
[----:B------:R-:W-:Y:S02]  /*3960*/  LEA R24, R30, UR7, 0x4 ;  /* 0x000000071e187c11 */ /* 0x000fe4000f8e20ff */
[----:B--2---:R-:W2:Y:S02]  /*3970*/  SYNCS.PHASECHK.TRANS64.TRYWAIT P0, [R0+URZ+0x60], R3 ;  /* 0x00006003000075a7 */ /* 0x004ea400080011ff */
[----:B--2---:R-:W-:Y:S05]  /*3980*/  @!P0 BRA `(.L_x_67) ;  /* 0x0000004c00788947 */ /* 0x004fea0003800000 */
.L_x_129:
[----:B------:R-:W-:Y:S01]  /*3990*/  ISETP.GE.AND P0, PT, R72, 0x1, PT ;  /* 0x000000014800780c */ /* 0x000fe20003f06270 */
[----:B------:R-:W3:Y:S01]  /*39a0*/  LDS.128 R24, [R24+0xf0] ;  /* 0x0000f00018187984 */ /* 0x000ee20000000c00 */
[----:B--2---:R-:W-:Y:S01]  /*39b0*/  VIADD R0, R0, 0x70 ;  /* 0x0000007000007836 */ /* 0x004fe20000000000 */
[----:B------:R-:W-:Y:S01]  /*39c0*/  @!PT LDS RZ, [RZ] ;  /* 0x00000000fffff984 */ /* 0x000fe20000000800 */
[----:B------:R-:W-:Y:S01]  /*39d0*/  @!PT LDS RZ, [RZ] ;  /* 0x00000000fffff984 */ /* 0x000fe20000000800 */
[----:B------:R-:W-:Y:S01]  /*39e0*/  @!PT LDS RZ, [RZ] ;  /* 0x00000000fffff984 */ /* 0x000fe20000000800 */
[----:B------:R-:W-:Y:S01]  /*39f0*/  @!PT LDS RZ, [RZ] ;  /* 0x00000000fffff984 */ /* 0x000fe20000000800 */
[----:B------:R2:W-:Y:S06]  /*3a00*/  MEMBAR.ALL.CTA ;  /* 0x0000000000007992 */ /* 0x0005ec0000008000 */
[----:B--2---:R-:W2:Y:S01]  /*3a10*/  FENCE.VIEW.ASYNC.S ;  /* 0x00000000000073c6 */ /* 0x004ea20000000000 */
[----:B------:R-:W-:Y:S04]  /*3a20*/  PRMT R0, RZ, 0x654, R0 ;  /* 0x00000654ff007816 */ /* 0x000fe80000000000 */
[----:B--2---:R2:W-:Y:S01]  /*3a30*/  SYNCS.ARRIVE.TRANS64.RED.A1T0 RZ, [R0+URZ], RZ ;  /* 0x000000ff00ff79a7 */ /* 0x0045e200081004ff */
[----:B---3--:R-:W-:Y:S11]  /*3a40*/  LOP3.LUT P3, RZ, R26, 0x1, RZ, 0xc0, !PT ;  /* 0x000000011aff7812 */ /* 0x008ff6000786c0ff */
[----:B------:R-:W-:Y:S02]  /*3a50*/  @!UPT UIADD3 URZ, UPT, UPT, URZ, URZ, URZ ;  /* 0x000000fffffff290 */ /* 0x000fe4000fffe0ff */
[----:B------:R-:W-:Y:S02]  /*3a60*/  @P3 MOV R13, R24 ;  /* 0x00000018000d3202 */ /* 0x000fe40000000f00 */
[----:B------:R-:W-:Y:S01]  /*3a70*/  @P3 LOP3.LUT R8, R25, 0xffff, RZ, 0xc0, !PT ;  /* 0x0000ffff19083812 */ /* 0x000fe200078ec0ff */
[----:B--2---:R-:W-:Y:S06]  /*3a80*/  @!P0 BRA `(.L_x_68) ;  /* 0x0000000000a48947 */ /* 0x004fec0003800000 */
[----:B-1----:R-:W-:Y:S01]  /*3a90*/  IMAD.HI.U32 R35, R22, R7, RZ ;  /* 0x0000000716237227 */ /* 0x002fe200078e00ff */
[----:B------:R-:W-:Y:S02]  /*3aa0*/  ISETP.NE.AND P0, PT, R6, 0x1, PT ;  /* 0x000000010600780c */ /* 0x000fe40003f05270 */
[----:B------:R-:W-:Y:S01]  /*3ab0*/  ISETP.NE.AND P2, PT, R72, 0x1, PT ;  /* 0x000000014800780c */ /* 0x000fe20003f45270 */
[----:B----4-:R-:W-:Y:S01]  /*3ac0*/  IMAD.HI.U32 R34, R19, R16, RZ ;  /* 0x0000001013227227 */ /* 0x010fe200078e00ff */
[----:B------:R-:W-:Y:S02]  /*3ad0*/  SHF.R.U32.HI R35, RZ, R18, R35 ;  /* 0x00000012ff237219 */ /* 0x000fe40000011623 */
[----:B------:R-:W-:Y:S01]  /*3ae0*/  ISETP.NE.AND P4, PT, R2, 0x1, PT ;  /* 0x000000010200780c */ /* 0x000fe20003f85270 */
[----:B------:R-:W-:Y:S01]  /*3af0*/  IMAD.HI.U32 R36, R13, R16, RZ ;  /* 0x000000100d247227 */ /* 0x000fe200078e00ff */
[----:B------:R-:W-:Y:S02]  /*3b00*/  SHF.R.U32.HI R34, RZ, R17, R34 ;  /* 0x00000011ff227219 */ /* 0x000fe40000011622 */
[----:B------:R-:W-:Y:S01]  /*3b10*/  SEL R3, R22, R35, !P0 ;  /* 0x0000002316037207 */ /* 0x000fe20004000000 */
[C---:B------:R-:W-:Y:S01]  /*3b20*/  IMAD.HI.U32 R35, R8.reuse, R7, RZ ;  /* 0x0000000708237227 */ /* 0x040fe200078e00ff */
[----:B------:R-:W-:Y:S02]  /*3b30*/  SEL R11, R19, R34, !P4 ;  /* 0x00000022130b7207 */ /* 0x000fe40006000000 */
[----:B------:R-:W-:Y:S01]  /*3b40*/  SHF.R.U32.HI R36, RZ, R17, R36 ;  /* 0x00000011ff247219 */ /* 0x000fe20000011624 */
[----:B------:R-:W-:Y:S01]  /*3b50*/  IMAD.HI.U32 R38, R3, R4, RZ ;  /* 0x0000000403267227 */ /* 0x000fe200078e00ff */
[----:B------:R-:W-:Y:S03]  /*3b60*/  SHF.R.U32.HI R35, RZ, R18, R35 ;  /* 0x00000012ff237219 */ /* 0x000fe60000011623 */
[----:B------:R-:W-:Y:S01]  /*3b70*/  IMAD.HI.U32 R34, R11, R4, RZ ;  /* 0x000000040b227227 */ /* 0x000fe200078e00ff */
[----:B------:R-:W-:Y:S02]  /*3b80*/  @P2 SHF.R.U32.HI R3, RZ, R5, R38 ;  /* 0x00000005ff032219 */ /* 0x000fe40000011626 */
[----:B------:R-:W-:Y:S02]  /*3b90*/  SEL R9, R8, R35, !P0 ;  /* 0x0000002308097207 */ /* 0x000fe40004000000 */
[----:B------:R-:W-:Y:S01]  /*3ba0*/  @P2 SHF.R.U32.HI R11, RZ, R5, R34 ;  /* 0x00000005ff0b2219 */ /* 0x000fe20000011622 */
[C---:B------:R-:W-:Y:S01]  /*3bb0*/  IMAD R10, R72.reuse, R3, RZ ;  /* 0x00000003480a7224 */ /* 0x040fe200078e02ff */
[----:B------:R-:W-:Y:S01]  /*3bc0*/  SEL R3, R13, R36, !P4 ;  /* 0x000000240d037207 */ /* 0x000fe20006000000 */
[C---:B------:R-:W-:Y:S03]  /*3bd0*/  IMAD.HI.U32 R14, R9.reuse, R4, RZ ;  /* 0x00000004090e7227 */ /* 0x040fe600078e00ff */
[----:B------:R-:W-:Y:S01]  /*3be0*/  ISETP.GE.AND P0, PT, R9, R10, PT ;  /* 0x0000000a0900720c */ /* 0x000fe20003f06270 */
[C---:B------:R-:W-:Y:S01]  /*3bf0*/  IMAD R12, R72.reuse, R11, RZ ;  /* 0x0000000b480c7224 */ /* 0x040fe200078e02ff */
[-C--:B------:R-:W-:Y:S04]  /*3c00*/  SHF.R.U32.HI R14, RZ, R5.reuse, R14 ;  /* 0x00000005ff0e7219 */ /* 0x080fe8000001160e */
[----:B------:R-:W-:Y:S02]  /*3c10*/  ISETP.GE.OR P0, PT, R3, R12, P0 ;  /* 0x0000000c0300720c */ /* 0x000fe40000706670 */
[----:B------:R-:W-:Y:S05]  /*3c20*/  SEL R15, R9, R14, !P2 ;  /* 0x0000000e090f7207 */ /* 0x000fea0005000000 */
[----:B------:R-:W-:Y:S04]  /*3c30*/  IMAD.MOV R14, RZ, RZ, -R15 ;  /* 0x000000ffff0e7224 */ /* 0x000fe800078e0a0f */
[----:B------:R-:W-:Y:S02]  /*3c40*/  IMAD R14, R72, R14, R9 ;  /* 0x0000000e480e7224 */ /* 0x000fe400078e0209 */
[C---:B------:R-:W-:Y:S05]  /*3c50*/  @!P0 IMAD.HI.U32 R10, R3.reuse, R4, RZ ;  /* 0x00000004030a8227 */ /* 0x040fea00078e00ff */
[----:B------:R-:W-:Y:S04]  /*3c60*/  @!P0 SHF.R.U32.HI R10, RZ, R5, R10 ;  /* 0x00000005ff0a8219 */ /* 0x000fe8000001160a */
[----:B------:R-:W-:Y:S01]  /*3c70*/  @!P0 SEL R0, R3, R10, !P2 ;  /* 0x0000000a03008207 */ /* 0x000fe20005000000 */
[----:B------:R-:W-:Y:S03]  /*3c80*/  IMAD.MOV R10, RZ, RZ, -R3 ;  /* 0x000000ffff0a7224 */ /* 0x000fe600078e0a03 */
[----:B------:R-:W-:Y:S01]  /*3c90*/  @!P0 IADD3 R15, PT, PT, R15, -R0, RZ ;  /* 0x800000000f0f8210 */ /* 0x000fe20007ffe0ff */
[----:B------:R-:W-:Y:S01]  /*3ca0*/  @!P0 IMAD R0, R11, R14, R0 ;  /* 0x0000000e0b008224 */ /* 0x000fe200078e0200 */
[----:B------:R-:W-:Y:S01]  /*3cb0*/  IADD3 R11, PT, PT, -R9, RZ, RZ ;  /* 0x000000ff090b7210 */ /* 0x000fe20007ffe1ff */
[----:B------:R-:W-:Y:S02]  /*3cc0*/  IMAD R13, R2, R10, R13 ;  /* 0x0000000a020d7224 */ /* 0x000fe400078e020d */
[----:B------:R-:W-:Y:S02]  /*3cd0*/  @!P0 IMAD R9, R15, R72, R3 ;  /* 0x000000480f098224 */ /* 0x000fe400078e0203 */
[----:B------:R-:W-:Y:S02]  /*3ce0*/  @!P0 IMAD.MOV.U32 R3, RZ, RZ, R0 ;  /* 0x000000ffff038224 */ /* 0x000fe400078e0000 */
[----:B------:R-:W-:Y:S02]  /*3cf0*/  IMAD R8, R6, R11, R8 ;  /* 0x0000000b06087224 */ /* 0x000fe400078e0208 */
[----:B------:R-:W-:Y:S02]  /*3d00*/  IMAD R13, R3, R2, R13 ;  /* 0x00000002030d7224 */ /* 0x000fe400078e020d */
[----:B------:R-:W-:Y:S02]  /*3d10*/  IMAD R8, R9, R6, R8 ;  /* 0x0000000609087224 */ /* 0x000fe400078e0208 */
.L_x_68:
[----:B------:R-:W-:Y:S05]  /*3d20*/  BRA.U UP1, `(.L_x_69) ;  /* 0x0000000101107547 */ /* 0x000fea000b800000 */
[----:B------:R-:W-:Y:S04]  /*3d30*/  MOV R0, UR6 ;  /* 0x0000000600007c02 */ /* 0x000fe80008000f00 */
[----:B------:R-:W-:Y:S04]  /*3d40*/  SHF.L.U32 R3, R0, 0x1f, RZ ;  /* 0x0000001f00037819 */ /* 0x000fe800000006ff */
[----:B------:R-:W2:Y:S02]  /*3d50*/  SYNCS.PHASECHK.TRANS64.TRYWAIT P0, [UR7+0x58], R3 ;  /* 0x00005803ff0075a7 */ /* 0x000ea40008001107 */
[----:B--2---:R-:W-:Y:S05]  /*3d60*/  @!P0 BRA `(.L_x_70) ;  /* 0x0000004800948947 */ /* 0x004fea0003800000 */
.L_x_69:
[----:B------:R-:W-:Y:S02]  /*3d70*/  R2UR UR19, R21 ;  /* 0x00000000151372ca */ /* 0x000fe400000e0000 */
[----:B------:R-:W-:Y:S02]  /*3d80*/  R2UR UR18, R20 ;  /* 0x00000000141272ca */ /* 0x000fe400000e0000 */
[----:B------:R-:W-:Y:S02]  /*3d90*/  ISETP.NE.U32.AND P2, PT, RZ, UR4, PT ;  /* 0x00000004ff007c0c */ /* 0x000fe4000bf45070 */
[----:B------:R-:W-:Y:S02]  /*3da0*/  SHF.L.U32 R12, R31, 0x1f, RZ ;  /* 0x0000001f1f0c7819 */ /* 0x000fe400000006ff */
[----:B------:R-:W-:Y:S05]  /*3db0*/  ISETP.NE.AND.EX P2, PT, RZ, UR5, PT, P2 ;  /* 0x00000005ff007c0c */ /* 0x000fea000bf45320 */
[----:B------:R-:W-:Y:S02]  /*3dc0*/  USHF.L.U32 UR19, UR19, 0x7, URZ ;  /* 0x0000000713137899 */ /* 0x000fe400080006ff */
[----:B------:R-:W-:Y:S01]  /*3dd0*/  USHF.L.U32 UR18, UR18, 0x7, URZ ;  /* 0x0000000712127899 */ /* 0x000fe200080006ff */
[----:B------:R-:W-:Y:S11]  /*3de0*/  BRA.U !UP3, `(.L_x_71) ;  /* 0x000000010b347547 */ /* 0x000ff6000b800000 */
[----:B------:R-:W-:Y:S01]  /*3df0*/  UPLOP3.LUT UP0, UPT, UPT, UPT, UP2, 0x80, 0x8 ;  /* 0x000000000008789c */ /* 0x000fe20003f0f020 */
[----:B--2---:R-:W-:Y:S02]  /*3e00*/  HFMA2 R0, -RZ, RZ, 0, 5.9604644775390625e-08 ;  /* 0x00000001ff007431 */ /* 0x004fe400000001ff */
[----:B------:R-:W-:Y:S03]  /*3e10*/  IMAD.MOV.U32 R151, RZ, RZ, 0x1 ;  /* 0x00000001ff977424 */ /* 0x000fe600078e00ff */
[----:B------:R-:W-:Y:S05]  /*3e20*/  PLOP3.LUT P0, PT, PT, PT, UP0, 0x80, 0x8 ;  /* 0x000000000008781c */ /* 0x000fea0003f0f008 */
[----:B------:R-:W2:Y:S01]  /*3e30*/  @UP0 LDCU.64 UR10, c[0x0][0x888] ;  /* 0x00011100ff0a07ac */ /* 0x000ea20008000a00 */
[----:B------:R-:W-:Y:S07]  /*3e40*/  @UP0 UIMAD UR8, UR36, UR4, URZ ;  /* 0x00000004240802a4 */ /* 0x000fee000f8e02ff */
[----:B------:R-:W-:Y:S01]  /*3e50*/  @!P0 PRMT R151, R0, 0x7610, R151 ;  /* 0x0000761000978816 */ /* 0x000fe20000000097 */
[----:B--2---:R-:W-:Y:S03]  /*3e60*/  @UP0 UIMAD.WIDE UR10, UR8, 0x4, UR10 ;  /* 0x00000004080a08a5 */ /* 0x004fe6000f8e020a */
[----:B------:R-:W2:Y:S03]  /*3e70*/  @!UP0 LDCU UR8, c[0x0][0x880] ;  /* 0x00011000ff0887ac */ /* 0x000ea60008000800 */
[----:B------:R-:W-:Y:S01]  /*3e80*/  IMAD.U32 R10, RZ, RZ, UR10 ;  /* 0x0000000aff0a7e24 */ /* 0x000fe2000f8e00ff */
[----:B------:R-:W-:Y:S05]  /*3e90*/  MOV R11, UR11 ;  /* 0x0000000b000b7c02 */ /* 0x000fea0008000f00 */
[----:B-----5:R3:W5:Y:S02]  /*3ea0*/  @P0 LDG.E R82, desc[UR46][R10.64] ;  /* 0x0000002e0a520981 */ /* 0x020764000c1e1900 */
[----:B--23--:R-:W-:Y:S07]  /*3eb0*/  @!P0 IMAD.U32 R82, RZ, RZ, UR8 ;  /* 0x00000008ff528e24 */ /* 0x00cfee000f8e00ff */
.L_x_71:
[----:B-----5:R-:W-:Y:S01]  /*3ec0*/  @!P2 ISETP.EQ.AND P0, PT, R82, RZ, PT ;  /* 0x000000ff5200a20c */ /* 0x020fe20003f02270 */
[----:B------:R-:W-:Y:S01]  /*3ed0*/  @!UPT UIADD3 URZ, UPT, UPT, URZ, URZ, URZ ;  /* 0x000000fffffff290 */ /* 0x000fe2000fffe0ff */
[----:B------:R-:W-:Y:S11]  /*3ee0*/  @!P2 BRA `(.L_x_72) ;  /* 0x000000000014a947 */ /* 0x000ff60003800000 */
[----:B------:R-:W-:Y:S02]  /*3ef0*/  LOP3.LUT P2, RZ, R151, 0xff, RZ, 0xc0, !PT ;  /* 0x000000ff97ff7812 */ /* 0x000fe4000784c0ff */
[----:B------:R-:W-:Y:S04]  /*3f00*/  PLOP3.LUT P0, PT, PT, PT, UP0, 0x80, 0x8 ;  /* 0x000000000008781c */ /* 0x000fe80003f0f008 */
[----:B------:R-:W-:Y:S07]  /*3f10*/  PLOP3.LUT P0, PT, P0, PT, PT, 0x8, 0x80 ;  /* 0x000000000080781c */ /* 0x000fee000070e170 */
[----:B------:R-:W-:Y:S11]  /*3f20*/  @P2 ISETP.EQ.AND P0, PT, R82, RZ, PT ;  /* 0x000000ff5200220c */ /* 0x000ff60003f02270 */
[----:B------:R-:W-:Y:S02]  /*3f30*/  @!UPT UIADD3 URZ, UPT, UPT, URZ, URZ, URZ ;  /* 0x000000fffffff290 */ /* 0x000fe4000fffe0ff */
.L_x_72:
[----:B------:R-:W3:Y:S01]  /*3f40*/  SYNCS.PHASECHK.TRANS64.TRYWAIT P2, [UR7+0x40], R12 ;  /* 0x0000400cff0075a7 */ /* 0x000ee20008041107 */
[----:B------:R-:W-:Y:S04]  /*3f50*/  ELECT P4, URZ, PT ;  /* 0x0000000000ff782f */ /* 0x000fe80003880000 */
[----:B------:R-:W-:Y:S11]  /*3f60*/  PLOP3.LUT P4, PT, P0, P4, PT, 0xf2, 0x2f ;  /* 0x00000000002f781c */ /* 0x000ff60000789e72 */
[----:B------:R-:W-:Y:S02]  /*3f70*/  @!UPT UIADD3 URZ, UPT, UPT, URZ, URZ, URZ ;  /* 0x000000fffffff290 */ /* 0x000fe4000fffe0ff */
[----:B-1----:R-:W-:Y:S05]  /*3f80*/  @!P4 IADD3 R21, P0, PT, R32, 0x580, RZ ;  /* 0x000005802015c810 */ /* 0x002fea0007f1e0ff */
[----:B------:R-:W-:Y:S01]  /*3f90*/  @!P4 IMAD.X R20, RZ, RZ, R33, P0 ;  /* 0x000000ffff14c224 */ /* 0x000fe200000e0621 */
[----:B---3--:R-:W-:Y:S07]  /*3fa0*/  @!P2 BRA `(.L_x_73) ;  /* 0x00000048001ca947 */ /* 0x008fee0003800000 */
.L_x_132:
[----:B------:R-:W3:Y:S01]  /*3fb0*/  LDC.64 R14, c[0x0][0xb10] ;  /* 0x0002c400ff0e7b82 */ /* 0x000ee20000000a00 */
[----:B------:R-:W-:Y:S01]  /*3fc0*/  @!P4 R2UR UR8, R20 ;  /* 0x000000001408c2ca */ /* 0x000fe200000e0000 */
[----:B------:R-:W-:Y:S01]  /*3fd0*/  VOTEU.ALL UP1, P4 ;  /* 0x0000000000ff7886 */ /* 0x000fe20002020000 */
[----:B------:R-:W-:Y:S01]  /*3fe0*/  @!P4 R2UR UR9, R21 ;  /* 0x000000001509c2ca */ /* 0x000fe200000e0000 */
[----:B------:R-:W-:Y:S01]  /*3ff0*/  UMOV UR10, 0x0 ;  /* 0x00000000000a7882 */ /* 0x000fe20000000000 */
[----:B------:R-:W-:Y:S03]  /*4000*/  UMOV UR11, 0x10000000 ;  /* 0x10000000000b7882 */ /* 0x000fe60000000000 */
[----:B------:R-:W5:Y:S01]  /*4010*/  LDC.64 R10, c[0x0][0xb18] ;  /* 0x0002c600ff0a7b82 */ /* 0x000f620000000a00 */
[----:B------:R-:W-:Y:S01]  /*4020*/  @!UP1 UIADD3 UR16, UPT, UPT, UR7, 0x200, URZ ;  /* 0x0000020007109890 */ /* 0x000fe2000fffe0ff */
[----:B------:R-:W-:Y:S01]  /*4030*/  @P3 SHF.R.U32.HI R28, RZ, 0x10, R25 ;  /* 0x00000010ff1c3819 */ /* 0x000fe20000011619 */
[----:B------:R-:W-:Y:S01]  /*4040*/  VOTEU.ALL UP1, P4 ;  /* 0x0000000000ff7886 */ /* 0x000fe20002020000 */
[----:B------:R-:W-:Y:S01]  /*4050*/  UMOV UR20, UR36 ;  /* 0x0000002400147c82 */ /* 0x000fe20008000000 */
[----:B------:R-:W-:Y:S03]  /*4060*/  VIADD R30, R30, 0x1 ;  /* 0x000000011e1e7836 */ /* 0x000fe60000000000 */
[----:B--2---:R-:W2:Y:S01]  /*4070*/  @!P1 LDC R0, c[0x0][0xb20] ;  /* 0x0002c800ff009b82 */ /* 0x004ea20000000800 */
[----:B------:R-:W-:Y:S01]  /*4080*/  IMAD.U32 R21, RZ, RZ, UR8 ;  /* 0x00000008ff157e24 */ /* 0x000fe2000f8e00ff */
[----:B------:R-:W-:Y:S06]  /*4090*/  UPRMT UR8, UR37, 0x654, UR17 ;  /* 0x0000065425087896 */ /* 0x000fec0008000011 */
[----:B-1----:R-:W1:Y:S01]  /*40a0*/  @!P1 LDC R3, c[0x0][0xb0c] ;  /* 0x0002c300ff039b82 */ /* 0x002e620000000800 */
[----:B------:R-:W-:Y:S01]  /*40b0*/  IMAD.U32 R20, RZ, RZ, UR9 ;  /* 0x00000009ff147e24 */ /* 0x000fe2000f8e00ff */
[----:B------:R-:W-:Y:S04]  /*40c0*/  @!P4 R2UR UR15, R21 ;  /* 0x00000000150fc2ca */ /* 0x000fe800000e0000 */
[----:B------:R-:W-:Y:S01]  /*40d0*/  @!P4 R2UR UR14, R20 ;  /* 0x00000000140ec2ca */ /* 0x000fe200000e0000 */
[----:B------:R-:W-:Y:S11]  /*40e0*/  @!P4 IMAD.MOV.U32 R20, RZ, RZ, 0x2000 ;  /* 0x00002000ff14c424 */ /* 0x000ff600078e00ff */
[----:B------:R-:W-:Y:S01]  /*40f0*/  @!UPT UIADD3 URZ, UPT, UPT, URZ, URZ, URZ ;  /* 0x000000fffffff290 */ /* 0x000fe2000fffe0ff */
[----:B------:R1:W-:Y:S01]  /*4100*/  @!UP1 UTMALDG.3D [UR16], [UR14], desc[UR10] ;  /* 0x00000a100e0095b4 */ /* 0x0003e20008011000 */
[----:B------:R1:W-:Y:S02]  /*4110*/  @!P4 SYNCS.ARRIVE.TRANS64.RED.A0TR RZ, [UR7+0x30], R20 ;  /* 0x00003014ffffc9a7 */ /* 0x0003e40008300407 */
[----:B-1----:R-:W-:Y:S01]  /*4120*/  @!P1 ISETP.NE.AND P2, PT, R3, 0x1, PT ;  /* 0x000000010300980c */ /* 0x002fe20003f45270 */
[C---:B---3--:R-:W-:Y:S01]  /*4130*/  @!P1 IMAD.HI.U32 R14, R13.reuse, R14, RZ ;  /* 0x0000000e0d0e9227 */ /* 0x048fe200078e00ff */
[----:B-----5:R-:W-:Y:S03]  /*4140*/  @!P1 ISETP.NE.AND P0, PT, R10, 0x1, PT ;  /* 0x000000010a00980c */ /* 0x020fe60003f05270 */
[C---:B------:R-:W-:Y:S01]  /*4150*/  @!P1 IMAD.HI.U32 R11, R8.reuse, R11, RZ ;  /* 0x0000000b080b9227 */ /* 0x040fe200078e00ff */
[----:B------:R-:W-:Y:S04]  /*4160*/  @!P1 SHF.R.U32.HI R14, RZ, R15, R14 ;  /* 0x0000000fff0e9219 */ /* 0x000fe8000001160e */
[----:B--2---:R-:W-:Y:S01]  /*4170*/  @!P1 SHF.R.U32.HI R9, RZ, R0, R11 ;  /* 0x00000000ff099219 */ /* 0x004fe2000001160b */
[----:B------:R-:W-:Y:S01]  /*4180*/  SYNCS.ARRIVE.TRANS64.RED.A1T0 RZ, [UR8], RZ ;  /* 0x000000ffffff79a7 */ /* 0x000fe20008100408 */
[----:B------:R-:W-:Y:S02]  /*4190*/  @!P1 SEL R14, R13, R14, !P2 ;  /* 0x0000000e0d0e9207 */ /* 0x000fe40005000000 */
[----:B------:R-:W-:Y:S01]  /*41a0*/  @!P1 SEL R9, R8, R9, !P0 ;  /* 0x0000000908099207 */ /* 0x000fe20004000000 */
[----:B------:R-:W1:Y:S04]  /*41b0*/  SYNCS.PHASECHK.TRANS64.TRYWAIT P5, [UR7+0x48], R12 ;  /* 0x0000480cff0075a7 */ /* 0x000e6800080a1107 */
[----:B------:R-:W-:Y:S02]  /*41c0*/  @!P1 IMAD.IADD R0, R9, 0x1, -R14 ;  /* 0x0000000109009824 */ /* 0x000fe400078e0a0e */
[----:B------:R-:W-:Y:S02]  /*41d0*/  @!P1 IMAD.IADD R9, R14, 0x1, -R9 ;  /* 0x000000010e099824 */ /* 0x000fe400078e0a09 */
[----:B------:R-:W-:Y:S02]  /*41e0*/  @!P1 IMAD R13, R0, R3, R13 ;  /* 0x00000003000d9224 */ /* 0x000fe400078e020d */
[----:B------:R-:W-:Y:S01]  /*41f0*/  @!P1 IMAD R8, R9, R10, R8 ;  /* 0x0000000a09089224 */ /* 0x000fe200078e0208 */
[----:B-1----:R-:W-:Y:S06]  /*4200*/  @!P5 BRA `(.L_x_74) ;  /* 0x00000044009cd947 */ /* 0x002fec0003800000 */
.L_x_134:
[----:B-1----:R-:W-:Y:S01]  /*4210*/  @!P4 IADD3 R3, P0, PT, R32, 0x580, RZ ;  /* 0x000005802003c810 */ /* 0x002fe20007f1e0ff */
[----:B------:R-:W-:Y:S01]  /*4220*/  VOTEU.ALL UP1, P4 ;  /* 0x0000000000ff7886 */ /* 0x000fe20002020000 */
[----:B------:R-:W-:Y:S01]  /*4230*/  UMOV UR20, 0x0 ;  /* 0x0000000000147882 */ /* 0x000fe20000000000 */
[----:B------:R-:W-:Y:S01]  /*4240*/  UMOV UR21, 0x10000000 ;  /* 0x1000000000157882 */ /* 0x000fe20000000000 */
[----:B------:R-:W-:Y:S01]  /*4250*/  @!P4 R2UR UR9, R3 ;  /* 0x000000000309c2ca */ /* 0x000fe200000e0000 */
[----:B------:R-:W-:Y:S01]  /*4260*/  @!P4 IMAD.X R0, RZ, RZ, R33, P0 ;  /* 0x000000ffff00c224 */ /* 0x000fe200000e0621 */
[----:B------:R-:W-:Y:S01]  /*4270*/  @!UP1 UIADD3 UR10, UPT, UPT, UR18, 0x40, URZ ;  /* 0x00000040120a9890 */ /* 0x000fe2000fffe0ff */
[----:B------:R-:W-:Y:S01]  /*4280*/  ISETP.NE.AND P0, PT, R30, 0x2, PT ;  /* 0x000000021e00780c */ /* 0x000fe20003f05270 */
[----:B------:R-:W-:Y:S01]  /*4290*/  UMOV UR11, UR19 ;  /* 0x00000013000b7c82 */ /* 0x000fe20008000000 */
[----:B------:R-:W-:Y:S01]  /*42a0*/  UMOV UR12, UR36 ;  /* 0x00000024000c7c82 */ /* 0x000fe20008000000 */
[----:B------:R-:W-:Y:S01]  /*42b0*/  @!P4 R2UR UR8, R0 ;  /* 0x000000000008c2ca */ /* 0x000fe200000e0000 */
[----:B------:R-:W-:Y:S01]  /*42c0*/  IMAD.IADD R20, R8, 0x1, R150 ;  /* 0x0000000108147824 */ /* 0x000fe200078e0296 */
[----:B------:R-:W-:Y:S01]  /*42d0*/  @P3 R2UR UR36, R28 ;  /* 0x000000001c2432ca */ /* 0x000fe200000e0000 */
[----:B------:R-:W-:Y:S01]  /*42e0*/  IMAD.IADD R21, R13, 0x1, R152 ;  /* 0x000000010d157824 */ /* 0x000fe200078e0298 */
[----:B------:R-:W-:Y:S02]  /*42f0*/  SEL R0, RZ, 0x1, P0 ;  /* 0x00000001ff007807 */ /* 0x000fe40000000000 */
[----:B------:R-:W-:Y:S01]  /*4300*/  LOP3.LUT R31, R31, 0x1, RZ, 0x3c, !PT ;  /* 0x000000011f1f7812 */ /* 0x000fe200078e3cff */
[----:B------:R-:W-:Y:S01]  /*4310*/  IMAD.U32 R10, RZ, RZ, UR9 ;  /* 0x00000009ff0a7e24 */ /* 0x000fe2000f8e00ff */
[----:B------:R-:W-:Y:S01]  /*4320*/  @!UP1 UIADD3 UR9, UPT, UPT, UR7, 0x38, URZ ;  /* 0x0000003807099890 */ /* 0x000fe2000fffe0ff */
[----:B------:R-:W-:Y:S02]  /*4330*/  LOP3.LUT R29, R29, R0, RZ, 0x3c, !PT ;  /* 0x000000001d1d7212 */ /* 0x000fe400078e3cff */
[----:B------:R-:W-:Y:S02]  /*4340*/  SEL R30, R30, RZ, P0 ;  /* 0x000000ff1e1e7207 */ /* 0x000fe40000000000 */
[----:B------:R-:W-:Y:S01]  /*4350*/  IMAD.U32 R11, RZ, RZ, UR8 ;  /* 0x00000008ff0b7e24 */ /* 0x000fe2000f8e00ff */
[----:B------:R-:W-:Y:S01]  /*4360*/  @!P4 R2UR UR14, R10 ;  /* 0x000000000a0ec2ca */ /* 0x000fe200000e0000 */
[----:B------:R-:W-:Y:S01]  /*4370*/  @!UP1 UIADD3 UR8, UPT, UPT, UR7, 0x2200, URZ ;  /* 0x0000220007089890 */ /* 0x000fe2000fffe0ff */
[----:B------:R-:W-:Y:S02]  /*4380*/  VOTEU.ALL UP1, P4 ;  /* 0x0000000000ff7886 */ /* 0x000fe40002020000 */
[----:B------:R-:W-:Y:S11]  /*4390*/  @!P4 R2UR UR15, R11 ;  /* 0x000000000b0fc2ca */ /* 0x000ff600000e0000 */
[----:B------:R-:W-:Y:S02]  /*43a0*/  @!UPT UIADD3 URZ, UPT, UPT, URZ, URZ, URZ ;  /* 0x000000fffffff290 */ /* 0x000fe4000fffe0ff */
[----:B------:R2:W-:Y:S01]  /*43b0*/  @!UP1 UTMALDG.3D [UR8], [UR14], desc[UR20] ;  /* 0x000014080e0095b4 */ /* 0x0005e20008011000 */
[----:B------:R2:W-:Y:S01]  /*43c0*/  @!P4 SYNCS.ARRIVE.TRANS64.RED.A0TR RZ, [UR7+0x38], R23 ;  /* 0x00003817ffffc9a7 */ /* 0x0005e20008300407 */
[----:B------:R-:W-:Y:S01]  /*43d0*/  UPLOP3.LUT UP1, UPT, UPT, UPT, UPT, 0x80, 0x8 ;  /* 0x000000000008789c */ /* 0x000fe20003f2f070 */
[----:B------:R-:W-:Y:S01]  /*43e0*/  SYNCS.ARRIVE.TRANS64.RED.A1T0 RZ, [UR13], RZ ;  /* 0x000000ffffff79a7 */ /* 0x000fe2000810040d */
[----:B------:R-:W-:Y:S09]  /*43f0*/  @P3 BRA `(.L_x_75) ;  /* 0xfffffff400503947 */ /* 0x000ff2000383ffff */
[----:B------:R-:W-:-:S04]  /*4400*/  SHF.L.U32 R3, R31, 0x1f, RZ ;  /* 0x0000001f1f037819 */ /* 0x000fc800000006ff */
[----:B------:R-:W1:Y:S02]  /*4410*/  SYNCS.PHASECHK.TRANS64.TRYWAIT P0, [UR7+0x40], R3 ;  /* 0x00004003ff0075a7 */ /* 0x000e640008001107 */
[----:B-1----:R-:W-:Y:S05]  /*4420*/  @!P0 BRA `(.L_x_76) ;  /* 0x00000044002c8947 */ /* 0x002fea0003800000 */
.L_x_136:
[----:B-1----:R-:W-:-:S07]  /*4430*/  MOV R0, UR7 ;  /* 0x0000000700007c02 */ /* 0x002fce0008000f00 */
.L_x_77:
[----:B-1----:R-:W-:-:S04]  /*4440*/  SHF.L.U32 R3, R31, 0x1f, RZ ;  /* 0x0000001f1f037819 */ /* 0x002fc800000006ff */
[----:B------:R1:W3:Y:S03]  /*4450*/  SYNCS.PHASECHK.TRANS64.TRYWAIT P0, [R0+URZ+0x48], R3 ;  /* 0x00004803000075a7 */ /* 0x0002e600080011ff */
[----:B---3--:R-:W-:Y:S05]  /*4460*/  @!P0 NANOSLEEP.SYNCS 0x989680 ;  /* 0x009896800000895d */ /* 0x008fea0003900000 */
[----:B------:R-:W3:Y:S02]  /*4470*/  @!P0 SYNCS.PHASECHK.TRANS64 P0, [R0+URZ+0x48], R3 ;  /* 0x00004803000085a7 */ /* 0x000ee400080010ff */
[----:B--23--:R-:W-:Y:S05]  /*4480*/  @P0 EXIT ;  /* 0x000000000000094d */ /* 0x00cfea0003800000 */
[----:B------:R-:W-:Y:S05]  /*4490*/  BRA `(.L_x_77) ;  /* 0xfffffffc00e87947 */ /* 0x000fea000383ffff */
.L_x_66:
[----:B------:R-:W-:-:S06]  /*44a0*/  UISETP.GE.AND UP1, UPT, UR8, 0x4, UPT ;  /* 0x000000040800788c */ /* 0x000fcc000bf26270 */
[----:B------:R-:W-:-:S13]  /*44b0*/  PLOP3.LUT P0, PT, PT, PT, UP1, 0x80, 0x8 ;  /* 0x000000000008781c */ /* 0x000fda0003f0f018 */
[----:B------:R-:W-:Y:S05]  /*44c0*/  @!P0 EXIT ;  /* 0x000000000000894d */ /* 0x000fea0003800000 */
[----:B------:R-:W-:Y:S01]  /*44d0*/  BAR.SYNC.DEFER_BLOCKING 0x6, 0xa0 ;  /* 0x0182800000007b1d */ /* 0x000fe20000010000 */
[C---:B------:R-:W-:Y:S01]  /*44e0*/  IMAD.U32 R79, R167.reuse, 0x10000, RZ ;  /* 0x00010000a74f7824 */ /* 0x040fe200078e00ff */
[C---:B------:R-:W-:Y:S01]  /*44f0*/  R2P PR, R167.reuse, 0x6 ;  /* 0x00000006a7007804 */ /* 0x040fe20000000000 */
[----:B------:R-:W-:Y:S01]  /*4500*/  IMAD.SHL.U32 R2, R167, 0x40, RZ ;  /* 0x00000040a7027824 */ /* 0x000fe200078e00ff */
[----:B------:R-:W-:Y:S01]  /*4510*/  CS2R R160, SRZ ;  /* 0x0000000000a07805 */ /* 0x000fe2000001ff00 */
[----:B------:R-:W-:Y:S01]  /*4520*/  IMAD.MOV.U32 R164, RZ, RZ, 0x20 ;  /* 0x00000020ffa47424 */ /* 0x000fe200078e00ff */
[----:B------:R-:W-:Y:S02]  /*4530*/  UMOV UR49, 0x400 ;  /* 0x0000040000317882 */ /* 0x000fe40000000000 */
[----:B------:R-:W1:Y:S01]  /*4540*/  LDC R157, c[0x0][0x370] ;  /* 0x0000dc00ff9d7b82 */ /* 0x000e620000000800 */
[----:B------:R-:W-:Y:S01]  /*4550*/  ULEA UR49, UR37, UR49, 0x18 ;  /* 0x0000003125317291 */ /* 0x000fe2000f8ec0ff */
[----:B------:R-:W-:Y:S01]  /*4560*/  LOP3.LUT R79, R79, 0x600000, RZ, 0xc0, !PT ;  /* 0x006000004f4f7812 */ /* 0x000fe200078ec0ff */
[----:B------:R-:W-:Y:S01]  /*4570*/  IMAD.SHL.U32 R153, R167, 0x8, RZ ;  /* 0x00000008a7997824 */ /* 0x000fe200078e00ff */
[----:B------:R-:W-:Y:S01]  /*4580*/  LOP3.LUT R4, R2, 0x180, RZ, 0xc0, !PT ;  /* 0x0000018002047812 */ /* 0x000fe200078ec0ff */
[----:B------:R-:W-:Y:S01]  /*4590*/  IMAD.MOV.U32 R165, RZ, RZ, 0x10 ;  /* 0x00000010ffa57424 */ /* 0x000fe200078e00ff */
[----:B------:R-:W-:Y:S01]  /*45a0*/  SEL R164, R164, 0xffffffe0, !P2 ;  /* 0xffffffe0a4a47807 */ /* 0x000fe20005000000 */
[----:B------:R-:W-:Y:S01]  /*45b0*/  UIADD3 UR4, UPT, UPT, UR49, 0x4200, URZ ;  /* 0x0000420031047890 */ /* 0x000fe2000fffe0ff */
[----:B------:R-:W2:Y:S01]  /*45c0*/  LDC R74, c[0x0][0xb0c] ;  /* 0x0002c300ff4a7b82 */ /* 0x000ea20000000800 */
[----:B------:R-:W-:Y:S01]  /*45d0*/  LOP3.LUT R153, R4, 0x30, R153, 0xf8, !PT ;  /* 0x0000003004997812 */ /* 0x000fe200078ef899 */
[----:B------:R-:W-:Y:S01]  /*45e0*/  IMAD.MOV.U32 R76, RZ, RZ, RZ ;  /* 0x000000ffff4c7224 */ /* 0x000fe200078e00ff */
[----:B------:R-:W-:Y:S01]  /*45f0*/  SEL R165, R165, 0xfffffff0, !P1 ;  /* 0xfffffff0a5a57807 */ /* 0x000fe20004800000 */
[----:B------:R-:W-:Y:S01]  /*4600*/  IMAD.MOV.U32 R162, RZ, RZ, RZ ;  /* 0x000000ffffa27224 */ /* 0x000fe200078e00ff */
[----:B------:R-:W-:Y:S01]  /*4610*/  LOP3.LUT R153, R153, 0x1e40, R2, 0xf8, !PT ;  /* 0x00001e4099997812 */ /* 0x000fe200078ef802 */
[----:B------:R-:W-:Y:S01]  /*4620*/  IMAD.MOV.U32 R169, RZ, RZ, RZ ;  /* 0x000000ffffa97224 */ /* 0x000fe200078e00ff */
[----:B------:R-:W-:Y:S01]  /*4630*/  LOP3.LUT R167, R167, 0x60, RZ, 0xc0, !PT ;  /* 0x00000060a7a77812 */ /* 0x000fe200078ec0ff */
[----:B------:R-:W4:Y:S01]  /*4640*/  LDC R155, c[0x0][0xb20] ;  /* 0x0002c800ff9b7b82 */ /* 0x000f220000000800 */
[----:B------:R-:W3:Y:S01]  /*4650*/  LDS R0, [UR49+0x110] ;  /* 0x00011031ff007984 */ /* 0x000ee20008000800 */
[----:B------:R-:W-:Y:S01]  /*4660*/  IMAD.MOV.U32 R159, RZ, RZ, RZ ;  /* 0x000000ffff9f7224 */ /* 0x000fe200078e00ff */
[----:B------:R-:W1:Y:S01]  /*4670*/  LDCU.64 UR52, c[0x0][0x348] ;  /* 0x00006900ff3477ac */ /* 0x000e620008000a00 */
[----:B------:R-:W-:Y:S01]  /*4680*/  IMAD.U32 R166, RZ, RZ, UR4 ;  /* 0x00000004ffa67e24 */ /* 0x000fe2000f8e00ff */
[----:B------:R-:W1:Y:S03]  /*4690*/  LDCU.64 UR38, c[0x0][0x888] ;  /* 0x00011100ff2677ac */ /* 0x000e660008000a00 */
[----:B------:R-:W1:Y:S01]  /*46a0*/  LDC R73, c[0x0][0xb30] ;  /* 0x0002cc00ff497b82 */ /* 0x000e620000000800 */
[----:B------:R-:W1:Y:S01]  /*46b0*/  LDCU.64 UR44, c[0x0][0x890] ;  /* 0x00011200ff2c77ac */ /* 0x000e620008000a00 */
[----:B------:R-:W-:-:S06]  /*46c0*/  UIADD3 UR48, UPT, UPT, UR49, 0x200, URZ ;  /* 0x0000020031307890 */ /* 0x000fcc000fffe0ff */
[----:B------:R-:W1:Y:S08]  /*46d0*/  LDC.64 R148, c[0x0][0xb10] ;  /* 0x0002c400ff947b82 */ /* 0x000e700000000a00 */
[----:B------:R-:W1:Y:S08]  /*46e0*/  LDC.64 R70, c[0x0][0xb18] ;  /* 0x0002c600ff467b82 */ /* 0x000e700000000a00 */
[----:B------:R-:W1:Y:S08]  /*46f0*/  LDC.64 R68, c[0x0][0xb28] ;  /* 0x0002ca00ff447b82 */ /* 0x000e700000000a00 */
[----:B------:R-:W1:Y:S01]  /*4700*/  LDC.64 R146, c[0x0][0x8b0] ;  /* 0x00022c00ff927b82 */ /* 0x000e620000000a00 */
[----:B---3--:R-:W-:Y:S01]  /*4710*/  IMAD.IADD R79, R0, 0x1, R79 ;  /* 0x00000001004f7824 */ /* 0x008fe200078e024f */
[----:B------:R-:W-:-:S04]  /*4720*/  SHF.R.S32.HI R0, RZ, 0x4, R164 ;  /* 0x00000004ff007819 */ /* 0x000fc800000114a4 */
[----:B------:R-:W-:Y:S02]  /*4730*/  LEA.HI.SX32 R163, R165, R0, 0x1c ;  /* 0x00000000a5a37211 */ /* 0x000fe400078fe2ff */
[----:B------:R-:W3:Y:S08]  /*4740*/  LDC.64 R144, c[0x0][0x8a8] ;  /* 0x00022a00ff907b82 */ /* 0x000ef00000000a00 */
[----:B--2-4-:R-:W1:Y:S02]  /*4750*/  LDC R156, c[0x0][0x374] ;  /* 0x0000dd00ff9c7b82 */ /* 0x014e640000000800 */
.L_x_103:
[----:B------:R-:W-:Y:S02]  /*4760*/  LEA R0, R169, UR49, 0x3 ;  /* 0x00000031a9007c11 */ /* 0x000fe4000f8e18ff */
[----:B------:R-:W-:Y:S02]  /*4770*/  SHF.L.U32 R3, R161, 0x1f, RZ ;  /* 0x0000001fa1037819 */ /* 0x000fe400000006ff */
[----:B-1----:R-:W-:Y:S02]  /*4780*/  LEA R16, R169, UR49, 0x4 ;  /* 0x00000031a9107c11 */ /* 0x002fe4000f8e20ff */
[----:B------:R-:W2:Y:S02]  /*4790*/  SYNCS.PHASECHK.TRANS64.TRYWAIT P0, [R0+URZ+0x60], R3 ;  /* 0x00006003000075a7 */ /* 0x000ea400080011ff */
[----:B--2---:R-:W-:Y:S05]  /*47a0*/  @!P0 BRA `(.L_x_78) ;  /* 0x0000004000648947 */ /* 0x004fea0003800000 */
.L_x_137:
[----:B------:R-:W4:Y:S01]  /*47b0*/  LDC.64 R12, c[0x0][0xb10] ;  /* 0x0002c400ff0c7b82 */ /* 0x000f220000000a00 */
[----:B------:R-:W3:Y:S01]  /*47c0*/  LDS.128 R16, [R16+0xf0] ;  /* 0x0000f00010107984 */ /* 0x000ee20000000c00 */
[----:B-1----:R-:W-:Y:S01]  /*47d0*/  ISETP.NE.AND P1, PT, R73, 0x1, PT ;  /* 0x000000014900780c */ /* 0x002fe20003f25270 */
[----:B--2---:R-:W-:Y:S01]  /*47e0*/  VIADD R0, R0, 0x70 ;  /* 0x0000007000007836 */ /* 0x004fe20000000000 */
[----:B------:R-:W-:Y:S04]  /*47f0*/  ISETP.GE.AND P0, PT, R72, 0x1, PT ;  /* 0x000000014800780c */ /* 0x000fe80003f06270 */
[----:B------:R-:W1:Y:S01]  /*4800*/  LDC.64 R10, c[0x0][0xb18] ;  /* 0x0002c600ff0a7b82 */ /* 0x000e620000000a00 */
[----:B------:R-:W-:Y:S01]  /*4810*/  PRMT R0, RZ, 0x654, R0 ;  /* 0x00000654ff007816 */ /* 0x000fe20000000000 */
[----:B------:R-:W-:Y:S01]  /*4820*/  @!PT LDS RZ, [RZ] ;  /* 0x00000000fffff984 */ /* 0x000fe20000000800 */
[----:B------:R-:W-:Y:S01]  /*4830*/  @!PT LDS RZ, [RZ] ;  /* 0x00000000fffff984 */ /* 0x000fe20000000800 */
[----:B------:R-:W-:Y:S01]  /*4840*/  @!PT LDS RZ, [RZ] ;  /* 0x00000000fffff984 */ /* 0x000fe20000000800 */
[----:B------:R-:W-:Y:S01]  /*4850*/  @!PT LDS RZ, [RZ] ;  /* 0x00000000fffff984 */ /* 0x000fe20000000800 */
[----:B------:R2:W-:Y:S06]  /*4860*/  MEMBAR.ALL.CTA ;  /* 0x0000000000007992 */ /* 0x0005ec0000008000 */
[----:B--2---:R-:W2:Y:S01]  /*4870*/  FENCE.VIEW.ASYNC.S ;  /* 0x00000000000073c6 */ /* 0x004ea20000000000 */
[----:B------:R-:W1:Y:S08]  /*4880*/  @!P1 LDC R14, c[0x0][0xb20] ;  /* 0x0002c800ff0e9b82 */ /* 0x000e700000000800 */
[----:B------:R-:W1:Y:S01]  /*4890*/  @!P1 LDC R9, c[0x0][0xb0c] ;  /* 0x0002c300ff099b82 */ /* 0x000e620000000800 */
[----:B--2---:R2:W-:Y:S01]  /*48a0*/  SYNCS.ARRIVE.TRANS64.RED.A1T0 RZ, [R0+URZ], RZ ;  /* 0x000000ff00ff79a7 */ /* 0x0045e200081004ff */
[----:B---3--:R-:W-:Y:S04]  /*48b0*/  LOP3.LUT P4, RZ, R18, 0x1, RZ, 0xc0, !PT ;  /* 0x0000000112ff7812 */ /* 0x008fe8000788c0ff */
[----:B------:R-:W-:Y:S09]  /*48c0*/  P2R R168, PR, RZ, 0x10 ;  /* 0x00000010ffa87803 */ /* 0x000ff20000000000 */
[----:B------:R-:W-:Y:S02]  /*48d0*/  @P4 MOV R77, R16 ;  /* 0x00000010004d4202 */ /* 0x000fe40000000f00 */
[----:B------:R-:W-:Y:S01]  /*48e0*/  @P4 LOP3.LUT R75, R17, 0xffff, RZ, 0xc0, !PT ;  /* 0x0000ffff114b4812 */ /* 0x000fe200078ec0ff */
[----:B--2-4-:R-:W-:Y:S06]  /*48f0*/  @!P0 BRA `(.L_x_79) ;  /* 0x0000000000a48947 */ /* 0x014fec0003800000 */
[----:B------:R-:W-:Y:S01]  /*4900*/  IMAD.HI.U32 R24, R156, R71, RZ ;  /* 0x000000479c187227 */ /* 0x000fe200078e00ff */
[----:B------:R-:W-:Y:S02]  /*4910*/  ISETP.NE.AND P0, PT, R70, 0x1, PT ;  /* 0x000000014600780c */ /* 0x000fe40003f05270 */
[----:B------:R-:W-:Y:S01]  /*4920*/  ISETP.NE.AND P2, PT, R72, 0x1, PT ;  /* 0x000000014800780c */ /* 0x000fe20003f45270 */
[-C--:B------:R-:W-:Y:S01]  /*4930*/  IMAD.HI.U32 R22, R157, R148.reuse, RZ ;  /* 0x000000949d167227 */ /* 0x080fe200078e00ff */
[----:B------:R-:W-:Y:S02]  /*4940*/  SHF.R.U32.HI R23, RZ, R155, R24 ;  /* 0x0000009bff177219 */ /* 0x000fe40000011618 */
[----:B------:R-:W-:Y:S01]  /*4950*/  ISETP.NE.AND P3, PT, R74, 0x1, PT ;  /* 0x000000014a00780c */ /* 0x000fe20003f65270 */
[----:B------:R-:W-:Y:S01]  /*4960*/  IMAD.HI.U32 R28, R75, R71, RZ ;  /* 0x000000474b1c7227 */ /* 0x000fe200078e00ff */
[----:B------:R-:W-:Y:S02]  /*4970*/  SHF.R.U32.HI R22, RZ, R149, R22 ;  /* 0x00000095ff167219 */ /* 0x000fe40000011616 */
[----:B------:R-:W-:Y:S01]  /*4980*/  SEL R3, R156, R23, !P0 ;  /* 0x000000179c037207 */ /* 0x000fe20004000000 */
[----:B------:R-:W-:Y:S01]  /*4990*/  IMAD.HI.U32 R26, R77, R148, RZ ;  /* 0x000000944d1a7227 */ /* 0x000fe200078e00ff */
[----:B------:R-:W-:Y:S03]  /*49a0*/  SEL R7, R157, R22, !P3 ;  /* 0x000000169d077207 */ /* 0x000fe60005800000 */
[-C--:B------:R-:W-:Y:S01]  /*49b0*/  IMAD.HI.U32 R22, R3, R68.reuse, RZ ;  /* 0x0000004403167227 */ /* 0x080fe200078e00ff */
[----:B------:R-:W-:Y:S03]  /*49c0*/  SHF.R.U32.HI R26, RZ, R149, R26 ;  /* 0x00000095ff1a7219 */ /* 0x000fe6000001161a */
[----:B------:R-:W-:Y:S01]  /*49d0*/  IMAD.HI.U32 R24, R7, R68, RZ ;  /* 0x0000004407187227 */ /* 0x000fe200078e00ff */
[----:B------:R-:W-:Y:S02]  /*49e0*/  @P2 SHF.R.U32.HI R3, RZ, R69, R22 ;  /* 0x00000045ff032219 */ /* 0x000fe40000011616 */
[----:B------:R-:W-:Y:S02]  /*49f0*/  SHF.R.U32.HI R22, RZ, R155, R28 ;  /* 0x0000009bff167219 */ /* 0x000fe4000001161c */
[----:B------:R-:W-:Y:S01]  /*4a00*/  @P2 SHF.R.U32.HI R7, RZ, R69, R24 ;  /* 0x00000045ff072219 */ /* 0x000fe20000011618 */
[C---:B------:R-:W-:Y:S01]  /*4a10*/  IMAD R2, R72.reuse, R3, RZ ;  /* 0x0000000348027224 */ /* 0x040fe200078e02ff */
[----:B------:R-:W-:Y:S02]  /*4a20*/  SEL R5, R75, R22, !P0 ;  /* 0x000000164b057207 */ /* 0x000fe40004000000 */
[----:B------:R-:W-:Y:S01]  /*4a30*/  SEL R3, R77, R26, !P3 ;  /* 0x0000001a4d037207 */ /* 0x000fe20005800000 */
[----:B------:R-:W-:Y:S01]  /*4a40*/  IMAD R4, R72, R7, RZ ;  /* 0x0000000748047224 */ /* 0x000fe200078e02ff */
[C---:B------:R-:W-:Y:S01]  /*4a50*/  ISETP.GE.AND P0, PT, R5.reuse, R2, PT ;  /* 0x000000020500720c */ /* 0x040fe20003f06270 */
[----:B------:R-:W-:Y:S03]  /*4a60*/  IMAD.HI.U32 R6, R5, R68, RZ ;  /* 0x0000004405067227 */ /* 0x000fe600078e00ff */
[----:B------:R-:W-:Y:S01]  /*4a70*/  ISETP.GE.OR P0, PT, R3, R4, P0 ;  /* 0x000000040300720c */ /* 0x000fe20000706670 */
[----:B------:R-:W-:Y:S01]  /*4a80*/  IMAD.MOV R4, RZ, RZ, -R3 ;  /* 0x000000ffff047224 */ /* 0x000fe200078e0a03 */
[-C--:B------:R-:W-:Y:S03]  /*4a90*/  SHF.R.U32.HI R6, RZ, R69.reuse, R6 ;  /* 0x00000045ff067219 */ /* 0x080fe60000011606 */
[----:B------:R-:W-:Y:S01]  /*4aa0*/  IMAD R77, R74, R4, R77 ;  /* 0x000000044a4d7224 */ /* 0x000fe200078e024d */
[----:B------:R-:W-:Y:S05]  /*4ab0*/  SEL R15, R5, R6, !P2 ;  /* 0x00000006050f7207 */ /* 0x000fea0005000000 */
[----:B------:R-:W-:Y:S02]  /*4ac0*/  IMAD.MOV R6, RZ, RZ, -R15 ;  /* 0x000000ffff067224 */ /* 0x000fe400078e0a0f */
[C---:B------:R-:W-:Y:S04]  /*4ad0*/  @!P0 IMAD.HI.U32 R2, R3.reuse, R68, RZ ;  /* 0x0000004403028227 */ /* 0x040fe800078e00ff */
[----:B------:R-:W-:Y:S01]  /*4ae0*/  IMAD R6, R72, R6, R5 ;  /* 0x0000000648067224 */ /* 0x000fe200078e0205 */
[----:B------:R-:W-:Y:S04]  /*4af0*/  @!P0 SHF.R.U32.HI R2, RZ, R69, R2 ;  /* 0x00000045ff028219 */ /* 0x000fe80000011602 */
[----:B------:R-:W-:Y:S02]  /*4b00*/  @!P0 SEL R0, R3, R2, !P2 ;  /* 0x0000000203008207 */ /* 0x000fe40005000000 */
[----:B------:R-:W-:Y:S02]  /*4b10*/  IADD3 R2, PT, PT, -R5, RZ, RZ ;  /* 0x000000ff05027210 */ /* 0x000fe40007ffe1ff */
[----:B------:R-:W-:Y:S01]  /*4b20*/  @!P0 IADD3 R8, PT, PT, R15, -R0, RZ ;  /* 0x800000000f088210 */ /* 0x000fe20007ffe0ff */
[----:B------:R-:W-:Y:S02]  /*4b30*/  @!P0 IMAD R0, R7, R6, R0 ;  /* 0x0000000607008224 */ /* 0x000fe400078e0200 */
[----:B------:R-:W-:Y:S02]  /*4b40*/  IMAD R75, R70, R2, R75 ;  /* 0x00000002464b7224 */ /* 0x000fe400078e024b */
[----:B------:R-:W-:Y:S02]  /*4b50*/  @!P0 IMAD R5, R8, R72, R3 ;  /* 0x0000004808058224 */ /* 0x000fe400078e0203 */
[----:B------:R-:W-:Y:S04]  /*4b60*/  @!P0 IMAD.MOV.U32 R3, RZ, RZ, R0 ;  /* 0x000000ffff038224 */ /* 0x000fe800078e0000 */
[----:B------:R-:W-:Y:S02]  /*4b70*/  IMAD R77, R3, R74, R77 ;  /* 0x0000004a034d7224 */ /* 0x000fe400078e024d */
[----:B------:R-:W-:Y:S07]  /*4b80*/  IMAD R75, R5, R70, R75 ;  /* 0x00000046054b7224 */ /* 0x000fee00078e024b */
.L_x_79:
[----:B-1----:R-:W-:Y:S01]  /*4b90*/  @!P1 ISETP.NE.AND P0, PT, R10, 0x1, PT ;  /* 0x000000010a00980c */ /* 0x002fe20003f05270 */
[----:B------:R-:W-:Y:S01]  /*4ba0*/  @!P1 IMAD.HI.U32 R0, R77, R12, RZ ;  /* 0x0000000c4d009227 */ /* 0x000fe200078e00ff */
[----:B------:R-:W-:Y:S01]  /*4bb0*/  @!P1 ISETP.NE.AND P2, PT, R9, 0x1, PT ;  /* 0x000000010900980c */ /* 0x000fe20003f45270 */
[----:B------:R-:W-:Y:S01]  /*4bc0*/  ULOP3.LUT UP0, URZ, UR48, 0x1b0, URZ, 0xc0, !UPT ;  /* 0x000001b030ff7892 */ /* 0x000fe2000f80c0ff */
[----:B------:R-:W-:Y:S01]  /*4bd0*/  R2UR UR42, R21 ;  /* 0x00000000152a72ca */ /* 0x000fe200000e0000 */
[----:B------:R-:W-:Y:S01]  /*4be0*/  @!P1 IMAD.HI.U32 R3, R75, R11, RZ ;  /* 0x0000000b4b039227 */ /* 0x000fe200078e00ff */
[----:B------:R-:W-:Y:S02]  /*4bf0*/  @!P1 SHF.R.U32.HI R0, RZ, R13, R0 ;  /* 0x0000000dff009219 */ /* 0x000fe40000011600 */
[----:B------:R-:W-:Y:S01]  /*4c00*/  R2UR UR41, R20 ;  /* 0x00000000142972ca */ /* 0x000fe200000e0000 */
[----:B------:R-:W-:Y:S01]  /*4c10*/  VIADD R169, R169, 0x1 ;  /* 0x00000001a9a97836 */ /* 0x000fe20000000000 */
[----:B------:R-:W-:Y:S02]  /*4c20*/  @!P1 SHF.R.U32.HI R2, RZ, R14, R3 ;  /* 0x0000000eff029219 */ /* 0x000fe40000011603 */
[----:B------:R-:W-:Y:S02]  /*4c30*/  @!P1 SEL R3, R77, R0, !P2 ;  /* 0x000000004d039207 */ /* 0x000fe40005000000 */
[----:B------:R-:W-:Y:S02]  /*4c40*/  @!P1 SEL R2, R75, R2, !P0 ;  /* 0x000000024b029207 */ /* 0x000fe40004000000 */
[----:B------:R-:W-:Y:S01]  /*4c50*/  @P4 SHF.R.U32.HI R158, RZ, 0x10, R17 ;  /* 0x00000010ff9e4819 */ /* 0x000fe20000011611 */
[----:B------:R-:W-:Y:S02]  /*4c60*/  USHF.L.U32 UR42, UR42, 0x7, URZ ;  /* 0x000000072a2a7899 */ /* 0x000fe400080006ff */
[----:B------:R-:W-:Y:S02]  /*4c70*/  @!P1 IMAD.IADD R0, R2, 0x1, -R3 ;  /* 0x0000000102009824 */ /* 0x000fe400078e0a03 */
[----:B------:R-:W-:Y:S01]  /*4c80*/  @!P1 IMAD.IADD R2, R3, 0x1, -R2 ;  /* 0x0000000103029824 */ /* 0x000fe200078e0a02 */
[----:B------:R-:W-:Y:S01]  /*4c90*/  USHF.L.U32 UR41, UR41, 0x7, URZ ;  /* 0x0000000729297899 */ /* 0x000fe200080006ff */
[----:B------:R-:W-:Y:S02]  /*4ca0*/  @!P1 IMAD R77, R0, R9, R77 ;  /* 0x00000009004d9224 */ /* 0x000fe400078e024d */
[----:B------:R-:W-:Y:S01]  /*4cb0*/  @!P1 IMAD R75, R2, R10, R75 ;  /* 0x0000000a024b9224 */ /* 0x000fe200078e024b */
[----:B------:R-:W-:Y:S08]  /*4cc0*/  BRA.U !UP0, `(.L_x_80) ;  /* 0x0000000108407547 */ /* 0x000ff0000b800000 */
[----:B------:R-:W1:Y:S01]  /*4cd0*/  LDCU.64 UR8, c[0x4][0x80] ;  /* 0x01001000ff0877ac */ /* 0x000e620008000a00 */
[----:B------:R-:W-:Y:S01]  /*4ce0*/  MOV R3, 0x0 ;  /* 0x0000000000037802 */ /* 0x000fe20000000f00 */
[----:B------:R-:W-:Y:S02]  /*4cf0*/  HFMA2 R12, -RZ, RZ, 0, 5.9604644775390625e-08 ;  /* 0x00000001ff0c7431 */ /* 0x000fe400000001ff */
[----:B------:R-:W-:Y:S02]  /*4d00*/  IMAD.MOV.U32 R8, RZ, RZ, 0x70 ;  /* 0x00000070ff087424 */ /* 0x000fe400078e00ff */
[----:B------:R-:W-:Y:S01]  /*4d10*/  IMAD.MOV.U32 R13, RZ, RZ, RZ ;  /* 0x000000ffff0d7224 */ /* 0x000fe200078e00ff */
[----:B------:R-:W2:Y:S01]  /*4d20*/  LDCU.64 UR6, c[0x4][0x88] ;  /* 0x01001100ff0677ac */ /* 0x000ea20008000a00 */
[----:B------:R-:W3:Y:S01]  /*4d30*/  LDC.64 R2, c[0x4][R3] ;  /* 0x0100000003027b82 */ /* 0x000ee20000000a00 */
[----:B------:R-:W4:Y:S01]  /*4d40*/  LDCU.64 UR4, c[0x4][0x8] ;  /* 0x01000100ff0477ac */ /* 0x000f220008000a00 */
[----:B-1----:R-:W-:Y:S01]  /*4d50*/  MOV R5, UR9 ;  /* 0x0000000900057c02 */ /* 0x002fe20008000f00 */
[----:B------:R-:W-:Y:S01]  /*4d60*/  IMAD.U32 R4, RZ, RZ, UR8 ;  /* 0x00000008ff047e24 */ /* 0x000fe2000f8e00ff */
[----:B--2---:R-:W-:Y:S01]  /*4d70*/  MOV R7, UR7 ;  /* 0x0000000700077c02 */ /* 0x004fe20008000f00 */
[----:B------:R-:W-:Y:S01]  /*4d80*/  IMAD.U32 R6, RZ, RZ, UR6 ;  /* 0x00000006ff067e24 */ /* 0x000fe2000f8e00ff */
[----:B----4-:R-:W-:Y:S01]  /*4d90*/  MOV R11, UR5 ;  /* 0x00000005000b7c02 */ /* 0x010fe20008000f00 */
[----:B------:R-:W-:Y:S02]  /*4da0*/  IMAD.U32 R10, RZ, RZ, UR4 ;  /* 0x00000004ff0a7e24 */ /* 0x000fe4000f8e00ff */
[----:B------:R-:W-:Y:S07]  /*4db0*/  LEPC R20, `(.L_x_80) ;  /* 0x000000001014794e */ /* 0x000fee0000000000 */
[----:B---3-5:R-:W-:Y:S05]  /*4dc0*/  CALL.ABS.NOINC R2 ;  /* 0x0000000002007343 */ /* 0x028fea0003c00000 */
.L_x_80:
[----:B------:R-:W-:Y:S01]  /*4dd0*/  LOP3.LUT P0, RZ, R166, 0x1b0, RZ, 0xc0, !PT ;  /* 0x000001b0a6ff7812 */ /* 0x000fe2000780c0ff */
[----:B------:R-:W-:Y:S11]  /*4de0*/  BSSY.RECONVERGENT B6, `(.L_x_81) ;  /* 0x0000013000067945 */ /* 0x000ff60003800200 */
[----:B------:R-:W-:Y:S01]  /*4df0*/  @!UPT UIADD3 URZ, UPT, UPT, URZ, URZ, URZ ;  /* 0x000000fffffff290 */ /* 0x000fe2000fffe0ff */
[----:B------:R-:W-:Y:S05]  /*4e00*/  @!P0 BRA `(.L_x_82) ;  /* 0x0000000000408947 */ /* 0x000fea0003800000 */
        /* <DEDUP_REMOVED lines=16> */
.L_x_82:
[----:B------:R-:W-:Y:S05]  /*4f10*/  BSYNC.RECONVERGENT B6 ;  /* 0x0000000000067941 */ /* 0x000fea0003800200 */
.L_x_81:
[----:B------:R-:W-:Y:S01]  /*4f20*/  ISETP.NE.U32.AND P4, PT, R146, RZ, PT ;  /* 0x000000ff9200720c */ /* 0x000fe20003f85070 */
[----:B------:R-:W-:Y:S01]  /*4f30*/  UISETP.NE.AND UP2, UPT, UR50, URZ, UPT ;  /* 0x000000ff3200728c */ /* 0x000fe2000bf45270 */
[----:B------:R-:W-:Y:S01]  /*4f40*/  ISETP.NE.U32.AND P2, PT, RZ, UR38, PT ;  /* 0x00000026ff007c0c */ /* 0x000fe2000bf45070 */
[----:B------:R-:W-:Y:S01]  /*4f50*/  UISETP.NE.U32.AND UP1, UPT, UR44, URZ, UPT ;  /* 0x000000ff2c00728c */ /* 0x000fe2000bf25070 */
[----:B------:R-:W-:Y:S01]  /*4f60*/  ISETP.NE.AND.EX P4, PT, R147, RZ, PT, P4 ;  /* 0x000000ff9300720c */ /* 0x000fe20003f85340 */
[----:B------:R-:W-:Y:S01]  /*4f70*/  UPLOP3.LUT UP0, UPT, UPT, UPT, UPT, 0x40, 0x4 ;  /* 0x000000000004789c */ /* 0x000fe20003f0e870 */
[----:B------:R-:W-:Y:S01]  /*4f80*/  ISETP.NE.AND.EX P2, PT, RZ, UR39, PT, P2 ;  /* 0x00000027ff007c0c */ /* 0x000fe2000bf45320 */
[----:B------:R-:W-:Y:S01]  /*4f90*/  UISETP.NE.AND.EX UP1, UPT, UR45, URZ, UPT, UP1 ;  /* 0x000000ff2d00728c */ /* 0x000fe2000bf25310 */
[----:B------:R-:W-:Y:S04]  /*4fa0*/  PLOP3.LUT P1, PT, PT, PT, UP2, 0x80, 0x8 ;  /* 0x000000000008781c */ /* 0x000fe80003f2f028 */
[----:B------:R-:W-:Y:S06]  /*4fb0*/  @UP2 UPLOP3.LUT UP0, UPT, UPT, UPT, UP1, 0x80, 0x8 ;  /* 0x000000000008289c */ /* 0x000fec0003f0f010 */
[----:B------:R-:W-:Y:S01]  /*4fc0*/  PLOP3.LUT P0, PT, PT, PT, UP0, 0x80, 0x8 ;  /* 0x000000000008781c */ /* 0x000fe20003f0f008 */
[----:B------:R-:W-:Y:S01]  /*4fd0*/  @!UPT UIADD3 URZ, UPT, UPT, URZ, URZ, URZ ;  /* 0x000000fffffff290 */ /* 0x000fe2000fffe0ff */
[----:B------:R-:W-:Y:S11]  /*4fe0*/  BRA.U !UP1, `(.L_x_83) ;  /* 0x0000000109387547 */ /* 0x000ff6000b800000 */
[----:B------:R-:W-:Y:S01]  /*4ff0*/  UISETP.NE.U32.AND UP0, UPT, UR38, URZ, UPT ;  /* 0x000000ff2600728c */ /* 0x000fe2000bf05070 */
[----:B------:R-:W-:Y:S02]  /*5000*/  HFMA2 R0, -RZ, RZ, 0, 5.9604644775390625e-08 ;  /* 0x00000001ff007431 */ /* 0x000fe400000001ff */
[----:B------:R-:W-:Y:S01]  /*5010*/  IMAD.MOV.U32 R151, RZ, RZ, 0x1 ;  /* 0x00000001ff977424 */ /* 0x000fe200078e00ff */
[----:B------:R-:W-:Y:S06]  /*5020*/  UISETP.NE.AND.EX UP0, UPT, UR39, URZ, UPT, UP0 ;  /* 0x000000ff2700728c */ /* 0x000fec000bf05300 */
[----:B------:R-:W-:Y:S05]  /*5030*/  PLOP3.LUT P3, PT, PT, PT, UP0, 0x80, 0x8 ;  /* 0x000000000008781c */ /* 0x000fea0003f6f008 */
[----:B------:R-:W1:Y:S01]  /*5040*/  @UP0 LDCU.64 UR6, c[0x0][0x888] ;  /* 0x00011100ff0607ac */ /* 0x000e620008000a00 */
[----:B------:R-:W-:Y:S07]  /*5050*/  @UP0 UIMAD UR4, UR36, UR44, URZ ;  /* 0x0000002c240402a4 */ /* 0x000fee000f8e02ff */
[----:B------:R-:W-:Y:S01]  /*5060*/  @!P3 PRMT R151, R0, 0x7610, R151 ;  /* 0x000076100097b816 */ /* 0x000fe20000000097 */
[----:B-1----:R-:W-:Y:S03]  /*5070*/  @UP0 UIMAD.WIDE UR6, UR4, 0x4, UR6 ;  /* 0x00000004040608a5 */ /* 0x002fe6000f8e0206 */
[----:B------:R-:W1:Y:S03]  /*5080*/  @!UP0 LDCU UR4, c[0x0][0x880] ;  /* 0x00011000ff0487ac */ /* 0x000e660008000800 */
[----:B------:R-:W-:Y:S01]  /*5090*/  IMAD.U32 R2, RZ, RZ, UR6 ;  /* 0x00000006ff027e24 */ /* 0x000fe2000f8e00ff */
[----:B------:R-:W-:Y:S05]  /*50a0*/  MOV R3, UR7 ;  /* 0x0000000700037c02 */ /* 0x000fea0008000f00 */
[----:B-----5:R2:W5:Y:S02]  /*50b0*/  @P3 LDG.E R82, desc[UR46][R2.64] ;  /* 0x0000002e02523981 */ /* 0x020564000c1e1900 */
[----:B-12---:R-:W-:Y:S02]  /*50c0*/  @!P3 IMAD.U32 R82, RZ, RZ, UR4 ;  /* 0x00000004ff52be24 */ /* 0x006fe4000f8e00ff */
.L_x_83:
[----:B------:R-:W-:Y:S05]  /*50d0*/  @!P4 BRA `(.L_x_84) ;  /* 0x000000000020c947 */ /* 0x000fea0003800000 */
[----:B------:R-:W-:Y:S04]  /*50e0*/  ISETP.NE.U32.AND P3, PT, R144, RZ, PT ;  /* 0x000000ff9000720c */ /* 0x000fe80003f65070 */
[----:B------:R-:W-:Y:S11]  /*50f0*/  ISETP.NE.AND.EX P3, PT, R145, RZ, PT, P3 ;  /* 0x000000ff9100720c */ /* 0x000ff60003f65330 */
[----:B------:R-:W-:Y:S02]  /*5100*/  @!UPT UIADD3 URZ, UPT, UPT, URZ, URZ, URZ ;  /* 0x000000fffffff290 */ /* 0x000fe4000fffe0ff */
[----:B------:R-:W1:Y:S01]  /*5110*/  @P3 LDC.64 R2, c[0x0][0x8a8] ;  /* 0x00022a00ff023b82 */ /* 0x000e620000000a00 */
[----:B------:R-:W-:Y:S04]  /*5120*/  @P3 IMAD R0, R146, UR36, RZ ;  /* 0x0000002492003c24 */ /* 0x000fe8000f8e02ff */
[----:B-1----:R-:W-:Y:S05]  /*5130*/  @P3 IMAD.WIDE R2, R0, 0x4, R2 ;  /* 0x0000000400023825 */ /* 0x002fea00078e0202 */
[----:B-----5:R1:W5:Y:S02]  /*5140*/  @P3 LDG.E R78, desc[UR46][R2.64] ;  /* 0x0000002e024e3981 */ /* 0x020364000c1e1900 */
[----:B-1----:R-:W2:Y:S02]  /*5150*/  @!P3 LDC R78, c[0x0][0x8a0] ;  /* 0x00022800ff4ebb82 */ /* 0x002ea40000000800 */
.L_x_84:
[----:B-----5:R-:W-:Y:S01]  /*5160*/  ISETP.NE.AND P4, PT, R82, RZ, PT ;  /* 0x000000ff5200720c */ /* 0x020fe20003f85270 */
[----:B------:R-:W-:Y:S01]  /*5170*/  BSSY B1, `(.L_x_85) ;  /* 0x0000048000017945 */ /* 0x000fe20003800000 */
[----:B------:R-:W-:Y:S01]  /*5180*/  SEL R7, RZ, 0xffffffff, P2 ;  /* 0xffffffffff077807 */ /* 0x000fe20001000000 */
[----:B------:R-:W-:Y:S01]  /*5190*/  IMAD.MOV.U32 R117, RZ, RZ, 0x1 ;  /* 0x00000001ff757424 */ /* 0x000fe200078e00ff */
[----:B------:R-:W-:Y:S01]  /*51a0*/  LOP3.LUT P3, RZ, R151, 0xff, RZ, 0xc0, !PT ;  /* 0x000000ff97ff7812 */ /* 0x000fe2000786c0ff */
[----:B------:R-:W-:Y:S01]  /*51b0*/  IMAD R80, R76, 0x80, R79 ;  /* 0x000000804c507824 */ /* 0x000fe200078e024f */
[----:B------:R-:W-:Y:S02]  /*51c0*/  @P1 SEL R0, RZ, 0xffffffff, P4 ;  /* 0xffffffffff001807 */ /* 0x000fe40002000000 */
[----:B------:R-:W-:Y:S02]  /*51d0*/  CS2R R98, SRZ ;  /* 0x0000000000627805 */ /* 0x000fe4000001ff00 */
[----:B------:R-:W-:Y:S02]  /*51e0*/  LEA R3, R160, UR49, 0x3 ;  /* 0x00000031a0037c11 */ /* 0x000fe4000f8e18ff */
[----:B------:R-:W-:Y:S02]  /*51f0*/  CS2R R96, SRZ ;  /* 0x0000000000607805 */ /* 0x000fe4000001ff00 */
[----:B------:R-:W-:Y:S02]  /*5200*/  @P0 SEL R0, R7, R0, !P3 ;  /* 0x0000000007000207 */ /* 0x000fe40005800000 */
[----:B------:R-:W-:Y:S02]  /*5210*/  CS2R R94, SRZ ;  /* 0x00000000005e7805 */ /* 0x000fe4000001ff00 */
[----:B------:R-:W-:Y:S02]  /*5220*/  LEA R116, R76, UR49, 0x3 ;  /* 0x000000314c747c11 */ /* 0x000fe4000f8e18ff */
[----:B------:R-:W-:Y:S02]  /*5230*/  CS2R R92, SRZ ;  /* 0x00000000005c7805 */ /* 0x000fe4000001ff00 */
[----:B------:R-:W-:Y:S02]  /*5240*/  @P1 LOP3.LUT R0, R0, 0x1, RZ, 0xc0, !PT ;  /* 0x0000000100001812 */ /* 0x000fe400078ec0ff */
[----:B------:R-:W-:Y:S02]  /*5250*/  CS2R R90, SRZ ;  /* 0x00000000005a7805 */ /* 0x000fe4000001ff00 */
[----:B------:R-:W-:Y:S02]  /*5260*/  SHF.L.U32 R5, R162, 0x1f, RZ ;  /* 0x0000001fa2057819 */ /* 0x000fe400000006ff */
[----:B------:R-:W-:Y:S02]  /*5270*/  CS2R R88, SRZ ;  /* 0x0000000000587805 */ /* 0x000fe4000001ff00 */
[----:B------:R-:W-:Y:S02]  /*5280*/  ISETP.NE.U32.OR P6, PT, R0, 0x1, !P1 ;  /* 0x000000010000780c */ /* 0x000fe40004fc5470 */
[----:B------:R-:W-:Y:S02]  /*5290*/  CS2R R102, SRZ ;  /* 0x0000000000667805 */ /* 0x000fe4000001ff00 */
[----:B------:R-:W-:Y:S02]  /*52a0*/  PLOP3.LUT P2, PT, PT, PT, UP1, 0x80, 0x8 ;  /* 0x000000000008781c */ /* 0x000fe40003f4f018 */
[----:B------:R-:W-:Y:S02]  /*52b0*/  CS2R R100, SRZ ;  /* 0x0000000000647805 */ /* 0x000fe4000001ff00 */
[----:B------:R-:W-:Y:S02]  /*52c0*/  SEL R0, RZ, 0xffffffff, P4 ;  /* 0xffffffffff007807 */ /* 0x000fe40002000000 */
[----:B------:R-:W-:Y:S03]  /*52d0*/  P2R R104, PR, RZ, 0x40 ;  /* 0x00000040ff687803 */ /* 0x000fe60000000000 */
[----:B------:R-:W-:Y:S04]  /*52e0*/  @P6 SHF.L.U32 R2, R159, 0x1f, RZ ;  /* 0x0000001f9f026819 */ /* 0x000fe800000006ff */
[----:B------:R-:W-:Y:S01]  /*52f0*/  @P2 SEL R0, R7, R0, !P3 ;  /* 0x0000000007002207 */ /* 0x000fe20005800000 */
[----:B------:R-:W1:Y:S03]  /*5300*/  @P6 SYNCS.PHASECHK.TRANS64.TRYWAIT P1, [R3+URZ+0x30], R2 ;  /* 0x00003002030065a7 */ /* 0x000e6600080211ff */
[----:B------:R-:W-:Y:S04]  /*5310*/  LOP3.LUT R0, R0, 0x1, RZ, 0xc0, !PT ;  /* 0x0000000100007812 */ /* 0x000fe800078ec0ff */
[----:B------:R-:W-:Y:S04]  /*5320*/  ISETP.NE.U32.AND P5, PT, R0, 0x1, PT ;  /* 0x000000010000780c */ /* 0x000fe80003fa5070 */
[----:B------:R-:W-:Y:S01]  /*5330*/  P2R R118, PR, RZ, 0x20 ;  /* 0x00000020ff767803 */ /* 0x000fe20000000000 */
[----:B------:R3:W4:Y:S01]  /*5340*/  SYNCS.PHASECHK.TRANS64.TRYWAIT P0, [R116+URZ+0x80], R5 ;  /* 0x00008005740075a7 */ /* 0x00072200080011ff */
[----:B-1----:R-:W-:Y:S01]  /*5350*/  @P6 SEL R117, RZ, 0x1, !P1 ;  /* 0x00000001ff756807 */ /* 0x002fe20004800000 */
[----:B---3--:R-:W-:Y:S06]  /*5360*/  @!P6 BRA `(.L_x_86) ;  /* 0x0000000000a0e947 */ /* 0x008fec0003800000 */
[----:B------:R-:W-:Y:S01]  /*5370*/  @P5 IMAD R7, R160, 0x2000, R153 ;  /* 0x00002000a0075824 */ /* 0x000fe200078e0299 */
[----:B------:R-:W-:Y:S01]  /*5380*/  ISETP.NE.AND P1, PT, R117, RZ, PT ;  /* 0x000000ff7500720c */ /* 0x000fe20003f25270 */
[----:B------:R-:W-:Y:S01]  /*5390*/  BSSY B0, `(.L_x_87) ;  /* 0x0000011000007945 */ /* 0x000fe20003800000 */
[----:B------:R-:W-:Y:S01]  /*53a0*/  CS2R R102, SRZ ;  /* 0x0000000000667805 */ /* 0x000fe2000001ff00 */
[----:B------:R-:W-:Y:S01]  /*53b0*/  @P5 VIADD R2, R7, UR49 ;  /* 0x0000003107025c36 */ /* 0x000fe20008000000 */
[----:B------:R-:W-:Y:S02]  /*53c0*/  CS2R R100, SRZ ;  /* 0x0000000000647805 */ /* 0x000fe4000001ff00 */
[----:B------:R-:W-:Y:S02]  /*53d0*/  CS2R R90, SRZ ;  /* 0x00000000005a7805 */ /* 0x000fe4000001ff00 */
[----:B------:R-:W-:Y:S01]  /*53e0*/  CS2R R88, SRZ ;  /* 0x0000000000587805 */ /* 0x000fe2000001ff00 */
[--C-:B------:R-:W-:Y:S01]  /*53f0*/  @P5 IMAD.IADD R6, R165, 0x1, R2.reuse ;  /* 0x00000001a5065824 */ /* 0x100fe200078e0202 */
[----:B------:R-:W-:Y:S01]  /*5400*/  CS2R R94, SRZ ;  /* 0x00000000005e7805 */ /* 0x000fe2000001ff00 */
[--C-:B------:R-:W-:Y:S01]  /*5410*/  @P5 IMAD.IADD R4, R164, 0x1, R2.reuse ;  /* 0x00000001a4045824 */ /* 0x100fe200078e0202 */
[----:B------:R-:W-:Y:S01]  /*5420*/  CS2R R92, SRZ ;  /* 0x00000000005c7805 */ /* 0x000fe2000001ff00 */
[----:B------:R-:W-:Y:S01]  /*5430*/  @P5 IMAD R2, R163, 0x10, R2 ;  /* 0x00000010a3025824 */ /* 0x000fe200078e0202 */
[----:B------:R-:W-:Y:S02]  /*5440*/  CS2R R98, SRZ ;  /* 0x0000000000627805 */ /* 0x000fe4000001ff00 */
[----:B------:R-:W-:Y:S01]  /*5450*/  CS2R R96, SRZ ;  /* 0x0000000000607805 */ /* 0x000fe2000001ff00 */
[----:B------:R-:W-:Y:S06]  /*5460*/  @P1 BRA `(.L_x_88) ;  /* 0x00000000000c1947 */ /* 0x000fec0003800000 */
[----:B------:R-:W-:Y:S04]  /*5470*/  SHF.L.U32 R0, R159, 0x1f, RZ ;  /* 0x0000001f9f007819 */ /* 0x000fe800000006ff */
[----:B------:R-:W1:Y:S02]  /*5480*/  SYNCS.PHASECHK.TRANS64.TRYWAIT P1, [R3+URZ+0x30], R0 ;  /* 0x00003000030075a7 */ /* 0x000e6400080211ff */
[----:B-1----:R-:W-:Y:S05]  /*5490*/  @!P1 BRA `(.L_x_89) ;  /* 0x00000034003c9947 */ /* 0x002fea0003800000 */
.L_x_88:
[----:B------:R-:W-:Y:S05]  /*54a0*/  BSYNC B0 ;  /* 0x0000000000007941 */ /* 0x000fea0003800000 */
.L_x_87:
[----:B------:R-:W-:Y:S01]  /*54b0*/  ISETP.NE.AND P1, PT, R118, RZ, PT ;  /* 0x000000ff7600720c */ /* 0x000fe20003f25270 */
[----:B-1----:R-:W-:Y:S02]  /*54c0*/  VIADD R3, R3, 0x40 ;  /* 0x0000004003037836 */ /* 0x002fe40000000000 */
[----:B------:R-:W-:Y:S02]  /*54d0*/  IMAD.U32 R0, RZ, RZ, UR37 ;  /* 0x00000025ff007e24 */ /* 0x000fe4000f8e00ff */
[----:B------:R-:W-:Y:S03]  /*54e0*/  VIADD R160, R160, 0x1 ;  /* 0x00000001a0a07836 */ /* 0x000fe60000000000 */
[----:B------:R-:W-:Y:S05]  /*54f0*/  PRMT R0, R0, 0x654, R3 ;  /* 0x0000065400007816 */ /* 0x000fea0000000003 */
[----:B------:R1:W3:Y:S04]  /*5500*/  @P1 LDS.128 R100, [R7+UR49+0x200] ;  /* 0x0002003107641984 */ /* 0x0002e80008000c00 */
[----:B------:R1:W1:Y:S04]  /*5510*/  @P1 LDS.128 R88, [R6+0x200] ;  /* 0x0002000006581984 */ /* 0x0002680000000c00 */
[----:B------:R1:W1:Y:S04]  /*5520*/  @P1 LDS.128 R92, [R4+0x200] ;  /* 0x00020000045c1984 */ /* 0x0002680000000c00 */
[----:B------:R1:W1:Y:S01]  /*5530*/  @P1 LDS.128 R96, [R2+0x200] ;  /* 0x0002000002601984 */ /* 0x0002620000000c00 */
[C---:B------:R-:W-:Y:S01]  /*5540*/  ISETP.NE.AND P1, PT, R160.reuse, 0x2, PT ;  /* 0x00000002a000780c */ /* 0x040fe20003f25270 */
[----:B------:R-:W-:Y:S01]  /*5550*/  @!PT LDS RZ, [RZ] ;  /* 0x00000000fffff984 */ /* 0x000fe20000000800 */
[----:B------:R-:W-:Y:S01]  /*5560*/  @!PT LDS RZ, [RZ] ;  /* 0x00000000fffff984 */ /* 0x000fe20000000800 */
[----:B------:R-:W-:Y:S01]  /*5570*/  @!PT LDS RZ, [RZ] ;  /* 0x00000000fffff984 */ /* 0x000fe20000000800 */
[----:B------:R-:W-:Y:S01]  /*5580*/  @!PT LDS RZ, [RZ] ;  /* 0x00000000fffff984 */ /* 0x000fe20000000800 */
[----:B------:R5:W-:Y:S06]  /*5590*/  MEMBAR.ALL.CTA ;  /* 0x0000000000007992 */ /* 0x000bec0000008000 */
[----:B-----5:R-:W5:Y:S01]  /*55a0*/  FENCE.VIEW.ASYNC.S ;  /* 0x00000000000073c6 */ /* 0x020f620000000000 */
[----:B------:R-:W-:Y:S01]  /*55b0*/  SEL R160, R160, RZ, P1 ;  /* 0x000000ffa0a07207 */ /* 0x000fe20000800000 */
[----:B-----5:R5:W-:Y:S02]  /*55c0*/  SYNCS.ARRIVE.TRANS64.RED.A1T0 RZ, [R0+URZ], RZ ;  /* 0x000000ff00ff79a7 */ /* 0x020be400081004ff */
[----:B-----5:R-:W-:Y:S04]  /*55d0*/  SEL R0, RZ, 0x1, P1 ;  /* 0x00000001ff007807 */ /* 0x020fe80000800000 */
[----:B---3--:R-:W-:Y:S02]  /*55e0*/  LOP3.LUT R159, R159, R0, RZ, 0x3c, !PT ;  /* 0x000000009f9f7212 */ /* 0x008fe400078e3cff */
.L_x_86:
[----:B------:R-:W-:Y:S05]  /*55f0*/  BSYNC B1 ;  /* 0x0000000000017941 */ /* 0x000fea0003800000 */
.L_x_85:
[----:B------:R-:W-:Y:S04]  /*5600*/  SHF.R.U32.HI R3, RZ, 0x15, R80 ;  /* 0x00000015ff037819 */ /* 0x000fe80000011650 */
[----:B------:R-:W-:Y:S01]  /*5610*/  LOP3.LUT P1, RZ, R3, 0x3, R154, 0x48, !PT ;  /* 0x0000000303ff7812 */ /* 0x000fe2000782489a */
[----:B------:R-:W-:Y:S01]  /*5620*/  @!UPT UIADD3 URZ, UPT, UPT, URZ, URZ, URZ ;  /* 0x000000fffffff290 */ /* 0x000fe2000fffe0ff */
[----:B----4-:R-:W-:Y:S11]  /*5630*/  @P0 BRA `(.L_x_90) ;  /* 0x0000000000080947 */ /* 0x010ff60003800000 */
[----:B------:R-:W3:Y:S02]  /*5640*/  SYNCS.PHASECHK.TRANS64.TRYWAIT P0, [R116+URZ+0x80], R5 ;  /* 0x00008005740075a7 */ /* 0x000ee400080011ff */
[----:B---3--:R-:W-:Y:S05]  /*5650*/  @!P0 BRA `(.L_x_91) ;  /* 0x0000003000e08947 */ /* 0x008fea0003800000 */
.L_x_90:
[----:B------:R-:W-:Y:S05]  /*5660*/  @!P1 BRA `(.L_x_92) ;  /* 0x0000000000409947 */ /* 0x000fea0003800000 */
[----:B------:R-:W3:Y:S01]  /*5670*/  LDCU.64 UR8, c[0x4][0x70] ;  /* 0x01000e00ff0877ac */ /* 0x000ee20008000a00 */
[----:B------:R-:W-:Y:S01]  /*5680*/  MOV R3, 0x0 ;  /* 0x0000000000037802 */ /* 0x000fe20000000f00 */
[----:B------:R-:W-:Y:S02]  /*5690*/  HFMA2 R12, -RZ, RZ, 0, 5.9604644775390625e-08 ;  /* 0x00000001ff0c7431 */ /* 0x000fe400000001ff */
[----:B------:R-:W-:Y:S02]  /*56a0*/  IMAD.MOV.U32 R8, RZ, RZ, 0x192 ;  /* 0x00000192ff087424 */ /* 0x000fe400078e00ff */
[----:B------:R-:W-:Y:S01]  /*56b0*/  IMAD.MOV.U32 R13, RZ, RZ, RZ ;  /* 0x000000ffff0d7224 */ /* 0x000fe200078e00ff */
[----:B------:R-:W4:Y:S01]  /*56c0*/  LDCU.64 UR6, c[0x4][0x78] ;  /* 0x01000f00ff0677ac */ /* 0x000f220008000a00 */
[----:B-1----:R-:W1:Y:S01]  /*56d0*/  LDC.64 R2, c[0x4][R3] ;  /* 0x0100000003027b82 */ /* 0x002e620000000a00 */
[----:B------:R-:W5:Y:S01]  /*56e0*/  LDCU.64 UR4, c[0x4][0x10] ;  /* 0x01000200ff0477ac */ /* 0x000f620008000a00 */
[----:B---3--:R-:W-:Y:S01]  /*56f0*/  MOV R5, UR9 ;  /* 0x0000000900057c02 */ /* 0x008fe20008000f00 */
[----:B------:R-:W-:Y:S01]  /*5700*/  IMAD.U32 R4, RZ, RZ, UR8 ;  /* 0x00000008ff047e24 */ /* 0x000fe2000f8e00ff */
[----:B----4-:R-:W-:Y:S01]  /*5710*/  MOV R7, UR7 ;  /* 0x0000000700077c02 */ /* 0x010fe20008000f00 */
[----:B------:R-:W-:Y:S01]  /*5720*/  IMAD.U32 R6, RZ, RZ, UR6 ;  /* 0x00000006ff067e24 */ /* 0x000fe2000f8e00ff */
[----:B-----5:R-:W-:Y:S01]  /*5730*/  MOV R11, UR5 ;  /* 0x00000005000b7c02 */ /* 0x020fe20008000f00 */
[----:B------:R-:W-:Y:S02]  /*5740*/  IMAD.U32 R10, RZ, RZ, UR4 ;  /* 0x00000004ff0a7e24 */ /* 0x000fe4000f8e00ff */
[----:B------:R-:W-:Y:S07]  /*5750*/  LEPC R20, `(.L_x_92) ;  /* 0x000000001014794e */ /* 0x000fee0000000000 */
[----:B-12---:R-:W-:Y:S05]  /*5760*/  CALL.ABS.NOINC R2 ;  /* 0x0000000002007343 */ /* 0x006fea0003c00000 */
.L_x_92:
[----:B------:R-:W-:Y:S01]  /*5770*/  SHF.L.U32 R83, R100, 0x10, RZ ;  /* 0x0000001064537819 */ /* 0x000fe200000006ff */
[----:B------:R-:W-:Y:S05]  /*5780*/  WARPSYNC.ALL ;  /* 0x0000000000007948 */ /* 0x000fea0003800000 */
[----:B------:R-:W-:Y:S01]  /*5790*/  R2UR UR4, R80 ;  /* 0x00000000500472ca */ /* 0x000fe200000e0000 */
[----:B------:R-:W-:Y:S01]  /*57a0*/  BSSY.RECONVERGENT B0, `(.L_x_93) ;  /* 0x0000121000007945 */ /* 0x000fe20003800200 */
[----:B------:R-:W-:Y:S02]  /*57b0*/  ISETP.NE.AND P6, PT, R104, RZ, PT ;  /* 0x000000ff6800720c */ /* 0x000fe40003fc5270 */
[----:B------:R-:W-:Y:S02]  /*57c0*/  IADD3 R119, PT, PT, R153, UR49, RZ ;  /* 0x0000003199777c10 */ /* 0x000fe4000fffe0ff */
[----:B------:R-:W-:Y:S02]  /*57d0*/  SHF.L.U32 R124, R163, 0x4, RZ ;  /* 0x00000004a37c7819 */ /* 0x000fe400000006ff */
[-C--:B------:R-:W-:Y:S02]  /*57e0*/  IADD3 R172, PT, PT, R165, R119.reuse, RZ ;  /* 0x00000077a5ac7210 */ /* 0x080fe40007ffe0ff */
[----:B------:R-:W-:Y:S02]  /*57f0*/  IADD3 R171, PT, PT, R164, R119, RZ ;  /* 0x00000077a4ab7210 */ /* 0x000fe40007ffe0ff */
[----:B------:R-:W-:Y:S01]  /*5800*/  IADD3 R170, PT, PT, R119, R124, RZ ;  /* 0x0000007c77aa7210 */ /* 0x000fe20007ffe0ff */
[----:B-1-3--:R-:W2:Y:S01]  /*5810*/  LDTM.x64 R4, tmem[UR4] ;  /* 0x00000004000479ee */ /* 0x00aea20008340000 */
[C---:B------:R-:W-:Y:S02]  /*5820*/  PRMT R81, R100.reuse, 0x8880, RZ ;  /* 0x0000888064517816 */ /* 0x040fe400000000ff */
[----:B------:R-:W-:Y:S02]  /*5830*/  SHF.R.S32.HI R83, RZ, 0x18, R83 ;  /* 0x00000018ff537819 */ /* 0x000fe40000011453 */
[----:B------:R-:W-:Y:S02]  /*5840*/  SHF.R.S32.HI R86, RZ, 0x18, R101 ;  /* 0x00000018ff567819 */ /* 0x000fe40000011465 */
[----:B------:R-:W-:Y:S02]  /*5850*/  SHF.L.U32 R84, R100, 0x8, RZ ;  /* 0x0000000864547819 */ /* 0x000fe400000006ff */
[----:B------:R-:W-:Y:S02]  /*5860*/  SHF.L.U32 R85, R101, 0x8, RZ ;  /* 0x0000000865557819 */ /* 0x000fe400000006ff */
[----:B------:R-:W-:Y:S02]  /*5870*/  SHF.R.S32.HI R84, RZ, 0x18, R84 ;  /* 0x00000018ff547819 */ /* 0x000fe40000011454 */
[----:B------:R-:W-:Y:S02]  /*5880*/  SHF.R.S32.HI R85, RZ, 0x18, R85 ;  /* 0x00000018ff557819 */ /* 0x000fe40000011455 */
[----:B------:R-:W-:Y:S02]  /*5890*/  SHF.L.U32 R87, R98, 0x8, RZ ;  /* 0x0000000862577819 */ /* 0x000fe400000006ff */
[----:B------:R-:W-:Y:S02]  /*58a0*/  ISETP.NE.AND P0, PT, R167, RZ, PT ;  /* 0x000000ffa700720c */ /* 0x000fe40003f05270 */
[----:B------:R-:W-:Y:S02]  /*58b0*/  SHF.R.S32.HI R87, RZ, 0x18, R87 ;  /* 0x00000018ff577819 */ /* 0x000fe40000011457 */
[----:B------:R-:W-:Y:S02]  /*58c0*/  LEA R125, R160, UR49, 0x3 ;  /* 0x00000031a07d7c11 */ /* 0x000fe4000f8e18ff */
[----:B------:R-:W-:Y:S01]  /*58d0*/  @P6 SHF.L.U32 R126, R159, 0x1f, RZ ;  /* 0x0000001f9f7e6819 */ /* 0x000fe200000006ff */
[C---:B--2---:R-:W-:Y:S02]  /*58e0*/  IMAD R0, R78.reuse, R4, RZ ;  /* 0x000000044e007224 */ /* 0x044fe400078e02ff */
[C---:B------:R-:W-:Y:S02]  /*58f0*/  IMAD R2, R78.reuse, R5, RZ ;  /* 0x000000054e027224 */ /* 0x040fe400078e02ff */
[----:B------:R-:W-:Y:S02]  /*5900*/  IMAD R3, R78, R6, RZ ;  /* 0x000000064e037224 */ /* 0x000fe400078e02ff */
[-C--:B------:R-:W-:Y:S01]  /*5910*/  IMAD R0, R81, R82.reuse, R0 ;  /* 0x0000005251007224 */ /* 0x080fe200078e0200 */
[----:B------:R-:W-:Y:S01]  /*5920*/  SHF.R.S32.HI R81, RZ, 0x18, R100 ;  /* 0x00000018ff517819 */ /* 0x000fe20000011464 */
[-C--:B------:R-:W-:Y:S01]  /*5930*/  IMAD R2, R83, R82.reuse, R2 ;  /* 0x0000005253027224 */ /* 0x080fe200078e0202 */
[C---:B------:R-:W-:Y:S01]  /*5940*/  PRMT R83, R101.reuse, 0x8880, RZ ;  /* 0x0000888065537816 */ /* 0x040fe200000000ff */
[----:B------:R-:W-:Y:S01]  /*5950*/  IMAD R3, R84, R82, R3 ;  /* 0x0000005254037224 */ /* 0x000fe200078e0203 */
[----:B------:R-:W-:Y:S01]  /*5960*/  SHF.L.U32 R84, R101, 0x10, RZ ;  /* 0x0000001065547819 */ /* 0x000fe200000006ff */
[C---:B------:R-:W-:Y:S02]  /*5970*/  IMAD R7, R78.reuse, R7, RZ ;  /* 0x000000074e077224 */ /* 0x040fe400078e02ff */
[C---:B------:R-:W-:Y:S01]  /*5980*/  IMAD R4, R78.reuse, R8, RZ ;  /* 0x000000084e047224 */ /* 0x040fe200078e02ff */
[----:B------:R-:W-:Y:S01]  /*5990*/  SHF.R.S32.HI R84, RZ, 0x18, R84 ;  /* 0x00000018ff547819 */ /* 0x000fe20000011454 */
[----:B------:R-:W-:Y:S02]  /*59a0*/  IMAD R5, R78, R9, RZ ;  /* 0x000000094e057224 */ /* 0x000fe400078e02ff */
[----:B------:R-:W-:Y:S01]  /*59b0*/  IMAD R7, R81, R82, R7 ;  /* 0x0000005251077224 */ /* 0x000fe200078e0207 */
[----:B------:R-:W-:Y:S01]  /*59c0*/  PRMT R81, R102, 0x8880, RZ ;  /* 0x0000888066517816 */ /* 0x000fe200000000ff */
[----:B------:R-:W-:Y:S02]  /*59d0*/  IMAD R6, R78, R10, RZ ;  /* 0x0000000a4e067224 */ /* 0x000fe400078e02ff */
[-C--:B------:R-:W-:Y:S01]  /*59e0*/  IMAD R4, R83, R82.reuse, R4 ;  /* 0x0000005253047224 */ /* 0x080fe200078e0204 */
[----:B------:R-:W-:Y:S01]  /*59f0*/  I2IP.S8.S32.SAT R105, R7, R3, RZ ;  /* 0x0000000307697239 */ /* 0x000fe200000014ff */
[----:B------:R-:W-:Y:S01]  /*5a00*/  IMAD R5, R84, R82, R5 ;  /* 0x0000005254057224 */ /* 0x000fe200078e0205 */
[----:B------:R-:W-:Y:S01]  /*5a10*/  SHF.L.U32 R83, R102, 0x10, RZ ;  /* 0x0000001066537819 */ /* 0x000fe200000006ff */
[----:B------:R-:W-:Y:S01]  /*5a20*/  IMAD R11, R78, R11, RZ ;  /* 0x0000000b4e0b7224 */ /* 0x000fe200078e02ff */
[----:B------:R-:W-:Y:S01]  /*5a30*/  I2IP.S8.S32.SAT R104, R2, R0, R105 ;  /* 0x0000000002687239 */ /* 0x000fe20000001469 */
[----:B------:R-:W-:Y:S01]  /*5a40*/  IMAD R6, R85, R82, R6 ;  /* 0x0000005255067224 */ /* 0x000fe200078e0206 */
[----:B------:R-:W-:Y:S01]  /*5a50*/  SHF.R.S32.HI R83, RZ, 0x18, R83 ;  /* 0x00000018ff537819 */ /* 0x000fe20000011453 */
[----:B------:R-:W-:Y:S01]  /*5a60*/  IMAD R8, R78, R12, RZ ;  /* 0x0000000c4e087224 */ /* 0x000fe200078e02ff */
[----:B------:R-:W-:Y:S01]  /*5a70*/  SHF.L.U32 R85, R102, 0x8, RZ ;  /* 0x0000000866557819 */ /* 0x000fe200000006ff */
[----:B------:R-:W-:Y:S02]  /*5a80*/  IMAD R9, R78, R13, RZ ;  /* 0x0000000d4e097224 */ /* 0x000fe400078e02ff */
[----:B------:R-:W-:Y:S01]  /*5a90*/  IMAD R11, R86, R82, R11 ;  /* 0x00000052560b7224 */ /* 0x000fe200078e020b */
[----:B------:R-:W-:Y:S01]  /*5aa0*/  SHF.R.S32.HI R85, RZ, 0x18, R85 ;  /* 0x00000018ff557819 */ /* 0x000fe20000011455 */
[C---:B------:R-:W-:Y:S01]  /*5ab0*/  IMAD R10, R78.reuse, R14, RZ ;  /* 0x0000000e4e0a7224 */ /* 0x040fe200078e02ff */
[----:B------:R-:W-:Y:S01]  /*5ac0*/  SHF.R.S32.HI R86, RZ, 0x18, R103 ;  /* 0x00000018ff567819 */ /* 0x000fe20000011467 */
[----:B------:R-:W-:Y:S01]  /*5ad0*/  IMAD R8, R81, R82, R8 ;  /* 0x0000005251087224 */ /* 0x000fe200078e0208 */
[----:B------:R-:W-:Y:S01]  /*5ae0*/  I2IP.S8.S32.SAT R106, R11, R6, RZ ;  /* 0x000000060b6a7239 */ /* 0x000fe200000014ff */
[----:B------:R-:W-:Y:S01]  /*5af0*/  IMAD R9, R83, R82, R9 ;  /* 0x0000005253097224 */ /* 0x000fe200078e0209 */
[C---:B------:R-:W-:Y:S01]  /*5b00*/  PRMT R83, R103.reuse, 0x8880, RZ ;  /* 0x0000888067537816 */ /* 0x040fe200000000ff */
[----:B------:R-:W-:Y:S01]  /*5b10*/  IMAD.U32 R84, R103, 0x10000, RZ ;  /* 0x0001000067547824 */ /* 0x000fe200078e00ff */
[----:B------:R-:W-:Y:S01]  /*5b20*/  I2IP.S8.S32.SAT R105, R5, R4, R106 ;  /* 0x0000000405697239 */ /* 0x000fe2000000146a */
[C---:B------:R-:W-:Y:S01]  /*5b30*/  IMAD R15, R78.reuse, R15, RZ ;  /* 0x0000000f4e0f7224 */ /* 0x040fe200078e02ff */
[----:B------:R-:W-:Y:S01]  /*5b40*/  SHF.R.S32.HI R81, RZ, 0x18, R102 ;  /* 0x00000018ff517819 */ /* 0x000fe20000011466 */
[----:B------:R-:W-:Y:S01]  /*5b50*/  IMAD R10, R85, R82, R10 ;  /* 0x00000052550a7224 */ /* 0x000fe200078e020a */
[----:B------:R-:W-:Y:S01]  /*5b60*/  SHF.R.S32.HI R84, RZ, 0x18, R84 ;  /* 0x00000018ff547819 */ /* 0x000fe20000011454 */
[C---:B------:R-:W-:Y:S01]  /*5b70*/  IMAD R12, R78.reuse, R16, RZ ;  /* 0x000000104e0c7224 */ /* 0x040fe200078e02ff */
[----:B------:R-:W-:Y:S01]  /*5b80*/  SHF.L.U32 R85, R103, 0x8, RZ ;  /* 0x0000000867557819 */ /* 0x000fe200000006ff */
[----:B------:R-:W-:Y:S02]  /*5b90*/  IMAD R13, R78, R17, RZ ;  /* 0x000000114e0d7224 */ /* 0x000fe400078e02ff */
[----:B------:R-:W-:Y:S01]  /*5ba0*/  IMAD R15, R81, R82, R15 ;  /* 0x00000052510f7224 */ /* 0x000fe200078e020f */
[----:B------:R-:W-:Y:S01]  /*5bb0*/  PRMT R81, R88, 0x8880, RZ ;  /* 0x0000888058517816 */ /* 0x000fe200000000ff */
[----:B------:R-:W-:Y:S01]  /*5bc0*/  IMAD R14, R78, R18, RZ ;  /* 0x000000124e0e7224 */ /* 0x000fe200078e02ff */
[----:B------:R-:W-:Y:S01]  /*5bd0*/  SHF.R.S32.HI R85, RZ, 0x18, R85 ;  /* 0x00000018ff557819 */ /* 0x000fe20000011455 */
[----:B------:R-:W-:Y:S01]  /*5be0*/  IMAD R12, R83, R82, R12 ;  /* 0x00000052530c7224 */ /* 0x000fe200078e020c */
[----:B------:R-:W-:Y:S01]  /*5bf0*/  I2IP.S8.S32.SAT R106, R15, R10, RZ ;  /* 0x0000000a0f6a7239 */ /* 0x000fe200000014ff */
[----:B------:R-:W-:Y:S01]  /*5c00*/  IMAD R13, R84, R82, R13 ;  /* 0x00000052540d7224 */ /* 0x000fe200078e020d */
[----:B------:R-:W-:Y:S01]  /*5c10*/  SHF.L.U32 R83, R88, 0x10, RZ ;  /* 0x0000001058537819 */ /* 0x000fe200000006ff */
[C---:B------:R-:W-:Y:S01]  /*5c20*/  IMAD R19, R78.reuse, R19, RZ ;  /* 0x000000134e137224 */ /* 0x040fe200078e02ff */
[----:B------:R-:W-:Y:S01]  /*5c30*/  I2IP.S8.S32.SAT R106, R9, R8, R106 ;  /* 0x00000008096a7239 */ /* 0x000fe2000000146a */
[----:B------:R-:W-:Y:S01]  /*5c40*/  IMAD R14, R85, R82, R14 ;  /* 0x00000052550e7224 */ /* 0x000fe200078e020e */
[----:B------:R-:W-:Y:S01]  /*5c50*/  SHF.R.S32.HI R83, RZ, 0x18, R83 ;  /* 0x00000018ff537819 */ /* 0x000fe20000011453 */
[C---:B------:R-:W-:Y:S01]  /*5c60*/  IMAD R16, R78.reuse, R20, RZ ;  /* 0x000000144e107224 */ /* 0x040fe200078e02ff */
[----:B------:R-:W-:Y:S01]  /*5c70*/  SHF.L.U32 R84, R89, 0x10, RZ ;  /* 0x0000001059547819 */ /* 0x000fe200000006ff */
[----:B------:R-:W-:Y:S01]  /*5c80*/  IMAD R17, R78, R21, RZ ;  /* 0x000000154e117224 */ /* 0x000fe200078e02ff */
[----:B------:R-:W-:Y:S01]  /*5c90*/  SHF.L.U32 R85, R88, 0x8, RZ ;  /* 0x0000000858557819 */ /* 0x000fe200000006ff */
[----:B------:R-:W-:Y:S01]  /*5ca0*/  IMAD R19, R86, R82, R19 ;  /* 0x0000005256137224 */ /* 0x000fe200078e0213 */
[----:B------:R-:W-:Y:S01]  /*5cb0*/  SHF.R.S32.HI R84, RZ, 0x18, R84 ;  /* 0x00000018ff547819 */ /* 0x000fe20000011454 */
[C---:B------:R-:W-:Y:S01]  /*5cc0*/  IMAD R18, R78.reuse, R22, RZ ;  /* 0x000000164e127224 */ /* 0x040fe200078e02ff */
[----:B------:R-:W-:Y:S01]  /*5cd0*/  SHF.R.S32.HI R85, RZ, 0x18, R85 ;  /* 0x00000018ff557819 */ /* 0x000fe20000011455 */
[----:B------:R-:W-:Y:S01]  /*5ce0*/  IMAD R16, R81, R82, R16 ;  /* 0x0000005251107224 */ /* 0x000fe200078e0210 */
[----:B------:R-:W-:Y:S01]  /*5cf0*/  I2IP.S8.S32.SAT R107, R19, R14, RZ ;  /* 0x0000000e136b7239 */ /* 0x000fe200000014ff */
[-C--:B------:R-:W-:Y:S01]  /*5d00*/  IMAD R17, R83, R82.reuse, R17 ;  /* 0x0000005253117224 */ /* 0x080fe200078e0211 */
[----:B------:R-:W-:Y:S01]  /*5d10*/  PRMT R83, R89, 0x8880, RZ ;  /* 0x0000888059537816 */ /* 0x000fe200000000ff */
[C---:B------:R-:W-:Y:S01]  /*5d20*/  IMAD R23, R78.reuse, R23, RZ ;  /* 0x000000174e177224 */ /* 0x040fe200078e02ff */
[----:B------:R-:W-:Y:S01]  /*5d30*/  SHF.R.S32.HI R81, RZ, 0x18, R88 ;  /* 0x00000018ff517819 */ /* 0x000fe20000011458 */
[----:B------:R-:W-:Y:S01]  /*5d40*/  IMAD R18, R85, R82, R18 ;  /* 0x0000005255127224 */ /* 0x000fe200078e0212 */
[----:B------:R-:W-:Y:S01]  /*5d50*/  SHF.L.U32 R85, R89, 0x8, RZ ;  /* 0x0000000859557819 */ /* 0x000fe200000006ff */
[C---:B------:R-:W-:Y:S01]  /*5d60*/  IMAD R20, R78.reuse, R24, RZ ;  /* 0x000000184e147224 */ /* 0x040fe200078e02ff */
[----:B------:R-:W-:Y:S01]  /*5d70*/  I2IP.S8.S32.SAT R107, R13, R12, R107 ;  /* 0x0000000c0d6b7239 */ /* 0x000fe2000000146b */
[----:B------:R-:W-:Y:S01]  /*5d80*/  IMAD R21, R78, R25, RZ ;  /* 0x000000194e157224 */ /* 0x000fe200078e02ff */
[----:B------:R-:W-:Y:S01]  /*5d90*/  SHF.R.S32.HI R85, RZ, 0x18, R85 ;  /* 0x00000018ff557819 */ /* 0x000fe20000011455 */
[----:B------:R-:W-:Y:S01]  /*5da0*/  IMAD R23, R81, R82, R23 ;  /* 0x0000005251177224 */ /* 0x000fe200078e0217 */
[----:B------:R-:W-:Y:S01]  /*5db0*/  PRMT R81, R90, 0x8880, RZ ;  /* 0x000088805a517816 */ /* 0x000fe200000000ff */
[----:B------:R-:W-:Y:S01]  /*5dc0*/  IMAD R22, R78, R26, RZ ;  /* 0x0000001a4e167224 */ /* 0x000fe200078e02ff */
[----:B------:R1:W-:Y:S01]  /*5dd0*/  STS.128 [R153+UR49+0x4200], R104 ;  /* 0x0042006899007988 */ /* 0x0003e20008000c31 */
[----:B------:R-:W-:Y:S01]  /*5de0*/  IMAD R20, R83, R82, R20 ;  /* 0x0000005253147224 */ /* 0x000fe200078e0214 */
[----:B------:R-:W-:Y:S01]  /*5df0*/  I2IP.S8.S32.SAT R108, R23, R18, RZ ;  /* 0x00000012176c7239 */ /* 0x000fe200000014ff */
[----:B------:R-:W-:Y:S01]  /*5e00*/  IMAD R21, R84, R82, R21 ;  /* 0x0000005254157224 */ /* 0x000fe200078e0215 */
[----:B------:R-:W-:Y:S01]  /*5e10*/  SHF.R.S32.HI R86, RZ, 0x18, R89 ;  /* 0x00000018ff567819 */ /* 0x000fe20000011459 */
[----:B------:R-:W-:Y:S01]  /*5e20*/  IMAD.U32 R83, R90, 0x10000, RZ ;  /* 0x000100005a537824 */ /* 0x000fe200078e00ff */
[----:B------:R-:W-:Y:S01]  /*5e30*/  I2IP.S8.S32.SAT R108, R17, R16, R108 ;  /* 0x00000010116c7239 */ /* 0x000fe2000000146c */
[----:B------:R-:W-:Y:S01]  /*5e40*/  IMAD R27, R78, R27, RZ ;  /* 0x0000001b4e1b7224 */ /* 0x000fe200078e02ff */
[----:B------:R-:W-:Y:S01]  /*5e50*/  SHF.L.U32 R84, R91, 0x10, RZ ;  /* 0x000000105b547819 */ /* 0x000fe200000006ff */
[----:B------:R-:W-:Y:S01]  /*5e60*/  IMAD R22, R85, R82, R22 ;  /* 0x0000005255167224 */ /* 0x000fe200078e0216 */
[----:B------:R-:W-:Y:S01]  /*5e70*/  SHF.L.U32 R85, R90, 0x8, RZ ;  /* 0x000000085a557819 */ /* 0x000fe200000006ff */
[C---:B------:R-:W-:Y:S01]  /*5e80*/  IMAD R24, R78.reuse, R28, RZ ;  /* 0x0000001c4e187224 */ /* 0x040fe200078e02ff */
[----:B------:R-:W-:Y:S01]  /*5e90*/  SHF.R.S32.HI R83, RZ, 0x18, R83 ;  /* 0x00000018ff537819 */ /* 0x000fe20000011453 */
[----:B------:R-:W-:Y:S01]  /*5ea0*/  IMAD R25, R78, R29, RZ ;  /* 0x0000001d4e197224 */ /* 0x000fe200078e02ff */
[----:B------:R-:W-:Y:S01]  /*5eb0*/  SHF.R.S32.HI R84, RZ, 0x18, R84 ;  /* 0x00000018ff547819 */ /* 0x000fe20000011454 */
[----:B------:R-:W-:Y:S01]  /*5ec0*/  IMAD R27, R86, R82, R27 ;  /* 0x00000052561b7224 */ /* 0x000fe200078e021b */
[----:B------:R-:W-:Y:S01]  /*5ed0*/  SHF.R.S32.HI R85, RZ, 0x18, R85 ;  /* 0x00000018ff557819 */ /* 0x000fe20000011455 */
[C---:B------:R-:W-:Y:S01]  /*5ee0*/  IMAD R26, R78.reuse, R30, RZ ;  /* 0x0000001e4e1a7224 */ /* 0x040fe200078e02ff */
[----:B------:R-:W-:Y:S01]  /*5ef0*/  SHF.R.S32.HI R86, RZ, 0x18, R91 ;  /* 0x00000018ff567819 */ /* 0x000fe2000001145b */
[----:B------:R-:W-:Y:S01]  /*5f00*/  IMAD R24, R81, R82, R24 ;  /* 0x0000005251187224 */ /* 0x000fe200078e0218 */
[----:B------:R-:W-:Y:S01]  /*5f10*/  I2IP.S8.S32.SAT R109, R27, R22, RZ ;  /* 0x000000161b6d7239 */ /* 0x000fe200000014ff */
[----:B------:R-:W-:Y:S01]  /*5f20*/  IMAD R25, R83, R82, R25 ;  /* 0x0000005253197224 */ /* 0x000fe200078e0219 */
[----:B------:R-:W-:Y:S01]  /*5f30*/  SHF.R.S32.HI R81, RZ, 0x18, R90 ;  /* 0x00000018ff517819 */ /* 0x000fe2000001145a */
[C---:B------:R-:W-:Y:S01]  /*5f40*/  IMAD R31, R78.reuse, R31, RZ ;  /* 0x0000001f4e1f7224 */ /* 0x040fe200078e02ff */
[----:B------:R-:W-:Y:S01]  /*5f50*/  I2IP.S8.S32.SAT R109, R21, R20, R109 ;  /* 0x00000014156d7239 */ /* 0x000fe2000000146d */
[----:B------:R-:W-:Y:S01]  /*5f60*/  IMAD R26, R85, R82, R26 ;  /* 0x00000052551a7224 */ /* 0x000fe200078e021a */
[C---:B------:R-:W-:Y:S01]  /*5f70*/  PRMT R83, R91.reuse, 0x8880, RZ ;  /* 0x000088805b537816 */ /* 0x040fe200000000ff */
[C---:B------:R-:W-:Y:S01]  /*5f80*/  IMAD R28, R78.reuse, R32, RZ ;  /* 0x000000204e1c7224 */ /* 0x040fe200078e02ff */
[----:B------:R-:W-:Y:S01]  /*5f90*/  SHF.L.U32 R85, R91, 0x8, RZ ;  /* 0x000000085b557819 */ /* 0x000fe200000006ff */
[C---:B------:R-:W-:Y:S02]  /*5fa0*/  IMAD R29, R78.reuse, R33, RZ ;  /* 0x000000214e1d7224 */ /* 0x040fe400078e02ff */
[----:B------:R-:W-:Y:S01]  /*5fb0*/  IMAD R31, R81, R82, R31 ;  /* 0x00000052511f7224 */ /* 0x000fe200078e021f */
[----:B------:R-:W-:Y:S01]  /*5fc0*/  SHF.R.S32.HI R85, RZ, 0x18, R85 ;  /* 0x00000018ff557819 */ /* 0x000fe20000011455 */
[----:B------:R-:W-:Y:S01]  /*5fd0*/  IMAD R30, R78, R34, RZ ;  /* 0x000000224e1e7224 */ /* 0x000fe200078e02ff */
[----:B------:R-:W-:Y:S01]  /*5fe0*/  PRMT R81, R92, 0x8880, RZ ;  /* 0x000088805c517816 */ /* 0x000fe200000000ff */
[----:B------:R-:W-:Y:S01]  /*5ff0*/  IMAD R28, R83, R82, R28 ;  /* 0x00000052531c7224 */ /* 0x000fe200078e021c */
[----:B------:R-:W-:Y:S01]  /*6000*/  I2IP.S8.S32.SAT R110, R31, R26, RZ ;  /* 0x0000001a1f6e7239 */ /* 0x000fe200000014ff */
[----:B------:R-:W-:Y:S01]  /*6010*/  IMAD R29, R84, R82, R29 ;  /* 0x00000052541d7224 */ /* 0x000fe200078e021d */
[----:B------:R-:W-:Y:S01]  /*6020*/  SHF.L.U32 R83, R92, 0x10, RZ ;  /* 0x000000105c537819 */ /* 0x000fe200000006ff */
[----:B------:R-:W-:Y:S01]  /*6030*/  IMAD R35, R78, R35, RZ ;  /* 0x000000234e237224 */ /* 0x000fe200078e02ff */
[----:B------:R-:W-:Y:S01]  /*6040*/  I2IP.S8.S32.SAT R110, R25, R24, R110 ;  /* 0x00000018196e7239 */ /* 0x000fe2000000146e */
[----:B------:R-:W-:Y:S01]  /*6050*/  IMAD R30, R85, R82, R30 ;  /* 0x00000052551e7224 */ /* 0x000fe200078e021e */
[----:B------:R-:W-:Y:S01]  /*6060*/  SHF.L.U32 R85, R92, 0x8, RZ ;  /* 0x000000085c557819 */ /* 0x000fe200000006ff */
[C---:B------:R-:W-:Y:S01]  /*6070*/  IMAD R32, R78.reuse, R36, RZ ;  /* 0x000000244e207224 */ /* 0x040fe200078e02ff */
[----:B------:R-:W-:Y:S01]  /*6080*/  SHF.R.S32.HI R83, RZ, 0x18, R83 ;  /* 0x00000018ff537819 */ /* 0x000fe20000011453 */
[----:B------:R-:W-:Y:S01]  /*6090*/  IMAD R33, R78, R37, RZ ;  /* 0x000000254e217224 */ /* 0x000fe200078e02ff */
[----:B------:R-:W-:Y:S01]  /*60a0*/  SHF.R.S32.HI R85, RZ, 0x18, R85 ;  /* 0x00000018ff557819 */ /* 0x000fe20000011455 */
[----:B------:R-:W-:Y:S01]  /*60b0*/  IMAD R35, R86, R82, R35 ;  /* 0x0000005256237224 */ /* 0x000fe200078e0223 */
[----:B------:R-:W-:Y:S01]  /*60c0*/  PRMT R84, R93, 0x8880, RZ ;  /* 0x000088805d547816 */ /* 0x000fe200000000ff */
[----:B------:R-:W-:Y:S01]  /*60d0*/  IMAD R34, R78, R38, RZ ;  /* 0x000000264e227224 */ /* 0x000fe200078e02ff */
[----:B------:R-:W-:Y:S01]  /*60e0*/  SHF.L.U32 R86, R96, 0x10, RZ ;  /* 0x0000001060567819 */ /* 0x000fe200000006ff */
[----:B------:R-:W-:Y:S01]  /*60f0*/  IMAD R32, R81, R82, R32 ;  /* 0x0000005251207224 */ /* 0x000fe200078e0220 */
[----:B------:R-:W-:Y:S01]  /*6100*/  SHF.R.S32.HI R81, RZ, 0x18, R92 ;  /* 0x00000018ff517819 */ /* 0x000fe2000001145c */
[C---:B------:R-:W-:Y:S01]  /*6110*/  IMAD R39, R78.reuse, R39, RZ ;  /* 0x000000274e277224 */ /* 0x040fe200078e02ff */
[----:B------:R-:W-:Y:S01]  /*6120*/  I2IP.S8.S32.SAT R111, R35, R30, RZ ;  /* 0x0000001e236f7239 */ /* 0x000fe200000014ff */
[-C--:B------:R-:W-:Y:S02]  /*6130*/  IMAD R33, R83, R82.reuse, R33 ;  /* 0x0000005253217224 */ /* 0x080fe400078e0221 */
[----:B------:R-:W-:Y:S01]  /*6140*/  IMAD R34, R85, R82, R34 ;  /* 0x0000005255227224 */ /* 0x000fe200078e0222 */
[----:B------:R-:W-:Y:S01]  /*6150*/  I2IP.S8.S32.SAT R111, R29, R28, R111 ;  /* 0x0000001c1d6f7239 */ /* 0x000fe2000000146f */
[C---:B------:R-:W-:Y:S01]  /*6160*/  IMAD.U32 R83, R93.reuse, 0x10000, RZ ;  /* 0x000100005d537824 */ /* 0x040fe200078e00ff */
[----:B------:R-:W-:Y:S01]  /*6170*/  SHF.L.U32 R85, R93, 0x8, RZ ;  /* 0x000000085d557819 */ /* 0x000fe200000006ff */
[----:B------:R-:W-:Y:S01]  /*6180*/  IMAD R39, R81, R82, R39 ;  /* 0x0000005251277224 */ /* 0x000fe200078e0227 */
[----:B------:R-:W-:Y:S01]  /*6190*/  MOV R81, R84 ;  /* 0x0000005400517202 */ /* 0x000fe20000000f00 */
[C---:B------:R-:W-:Y:S01]  /*61a0*/  IMAD R36, R78.reuse, R40, RZ ;  /* 0x000000284e247224 */ /* 0x040fe200078e02ff */
[----:B------:R-:W-:Y:S01]  /*61b0*/  SHF.R.S32.HI R83, RZ, 0x18, R83 ;  /* 0x00000018ff537819 */ /* 0x000fe20000011453 */
[C---:B------:R-:W-:Y:S01]  /*61c0*/  IMAD R37, R78.reuse, R41, RZ ;  /* 0x000000294e257224 */ /* 0x040fe200078e02ff */
[----:B------:R-:W-:Y:S01]  /*61d0*/  SHF.R.S32.HI R85, RZ, 0x18, R85 ;  /* 0x00000018ff557819 */ /* 0x000fe20000011455 */
[C---:B------:R-:W-:Y:S01]  /*61e0*/  IMAD R38, R78.reuse, R42, RZ ;  /* 0x0000002a4e267224 */ /* 0x040fe200078e02ff */
[----:B------:R1:W-:Y:S01]  /*61f0*/  STS.128 [R172+0x4200], R108 ;  /* 0x0042006cac007388 */ /* 0x0003e20000000c00 */
[----:B------:R-:W-:Y:S01]  /*6200*/  IMAD R36, R81, R82, R36 ;  /* 0x0000005251247224 */ /* 0x000fe200078e0224 */
[----:B------:R-:W-:Y:S01]  /*6210*/  I2IP.S8.S32.SAT R112, R39, R34, RZ ;  /* 0x0000002227707239 */ /* 0x000fe200000014ff */
[-C--:B------:R-:W-:Y:S01]  /*6220*/  IMAD R37, R83, R82.reuse, R37 ;  /* 0x0000005253257224 */ /* 0x080fe200078e0225 */
[----:B------:R-:W-:Y:S01]  /*6230*/  SHF.R.S32.HI R84, RZ, 0x18, R93 ;  /* 0x00000018ff547819 */ /* 0x000fe2000001145d */
[----:B------:R-:W-:Y:S01]  /*6240*/  IMAD R43, R78, R43, RZ ;  /* 0x0000002b4e2b7224 */ /* 0x000fe200078e02ff */
[C---:B------:R-:W-:Y:S01]  /*6250*/  SHF.L.U32 R83, R94.reuse, 0x10, RZ ;  /* 0x000000105e537819 */ /* 0x040fe200000006ff */
[----:B------:R-:W-:Y:S01]  /*6260*/  IMAD R38, R85, R82, R38 ;  /* 0x0000005255267224 */ /* 0x000fe200078e0226 */
[----:B------:R-:W-:Y:S01]  /*6270*/  PRMT R81, R94, 0x8880, RZ ;  /* 0x000088805e517816 */ /* 0x000fe200000000ff */
[----:B------:R-:W-:Y:S01]  /*6280*/  IMAD R40, R78, R44, RZ ;  /* 0x0000002c4e287224 */ /* 0x000fe200078e02ff */
[----:B------:R-:W-:Y:S01]  /*6290*/  SHF.L.U32 R85, R94, 0x8, RZ ;  /* 0x000000085e557819 */ /* 0x000fe200000006ff */
[----:B------:R-:W-:Y:S01]  /*62a0*/  IMAD R41, R78, R45, RZ ;  /* 0x0000002d4e297224 */ /* 0x000fe200078e02ff */
[----:B------:R-:W-:Y:S01]  /*62b0*/  SHF.R.S32.HI R83, RZ, 0x18, R83 ;  /* 0x00000018ff537819 */ /* 0x000fe20000011453 */
[----:B------:R-:W-:Y:S01]  /*62c0*/  IMAD R43, R84, R82, R43 ;  /* 0x00000052542b7224 */ /* 0x000fe200078e022b */
[----:B------:R-:W-:Y:S01]  /*62d0*/  SHF.R.S32.HI R85, RZ, 0x18, R85 ;  /* 0x00000018ff557819 */ /* 0x000fe20000011455 */
[C---:B------:R-:W-:Y:S01]  /*62e0*/  IMAD R42, R78.reuse, R46, RZ ;  /* 0x0000002e4e2a7224 */ /* 0x040fe200078e02ff */
[----:B------:R-:W-:Y:S01]  /*62f0*/  I2IP.S8.S32.SAT R112, R33, R32, R112 ;  /* 0x0000002021707239 */ /* 0x000fe20000001470 */
[----:B------:R-:W-:Y:S01]  /*6300*/  IMAD R40, R81, R82, R40 ;  /* 0x0000005251287224 */ /* 0x000fe200078e0228 */
[----:B------:R-:W-:Y:S01]  /*6310*/  SHF.R.S32.HI R84, RZ, 0x18, R94 ;  /* 0x00000018ff547819 */ /* 0x000fe2000001145e */
[----:B------:R-:W-:Y:S01]  /*6320*/  IMAD R47, R78, R47, RZ ;  /* 0x0000002f4e2f7224 */ /* 0x000fe200078e02ff */
[----:B------:R-:W-:Y:S01]  /*6330*/  I2IP.S8.S32.SAT R113, R43, R38, RZ ;  /* 0x000000262b717239 */ /* 0x000fe200000014ff */
[-C--:B------:R-:W-:Y:S01]  /*6340*/  IMAD R41, R83, R82.reuse, R41 ;  /* 0x0000005253297224 */ /* 0x080fe200078e0229 */
[----:B------:R-:W-:Y:S01]  /*6350*/  PRMT R81, R95, 0x8880, RZ ;  /* 0x000088805f517816 */ /* 0x000fe200000000ff */
[-C--:B------:R-:W-:Y:S01]  /*6360*/  IMAD R42, R85, R82.reuse, R42 ;  /* 0x00000052552a7224 */ /* 0x080fe200078e022a */
[----:B------:R-:W-:Y:S01]  /*6370*/  SHF.L.U32 R83, R95, 0x10, RZ ;  /* 0x000000105f537819 */ /* 0x000fe200000006ff */
[----:B------:R-:W-:Y:S01]  /*6380*/  IMAD R47, R84, R82, R47 ;  /* 0x00000052542f7224 */ /* 0x000fe200078e022f */
[----:B------:R-:W-:Y:S01]  /*6390*/  I2IP.S8.S32.SAT R113, R37, R36, R113 ;  /* 0x0000002425717239 */ /* 0x000fe20000001471 */
[C---:B------:R-:W-:Y:S01]  /*63a0*/  IMAD R44, R78.reuse, R48, RZ ;  /* 0x000000304e2c7224 */ /* 0x040fe200078e02ff */
[----:B------:R-:W-:Y:S01]  /*63b0*/  SHF.R.S32.HI R83, RZ, 0x18, R83 ;  /* 0x00000018ff537819 */ /* 0x000fe20000011453 */
[----:B------:R-:W-:Y:S01]  /*63c0*/  IMAD.SHL.U32 R84, R95, 0x100, RZ ;  /* 0x000001005f547824 */ /* 0x000fe200078e00ff */
[----:B------:R-:W-:Y:S01]  /*63d0*/  I2IP.S8.S32.SAT R114, R47, R42, RZ ;  /* 0x0000002a2f727239 */ /* 0x000fe200000014ff */
[----:B------:R-:W-:Y:S01]  /*63e0*/  IMAD R45, R78, R49, RZ ;  /* 0x000000314e2d7224 */ /* 0x000fe200078e02ff */
[----:B------:R-:W-:Y:S01]  /*63f0*/  PRMT R85, R96, 0x8880, RZ ;  /* 0x0000888060557816 */ /* 0x000fe200000000ff */
[----:B------:R-:W-:Y:S01]  /*6400*/  IMAD R44, R81, R82, R44 ;  /* 0x00000052512c7224 */ /* 0x000fe200078e022c */
[----:B------:R-:W-:Y:S01]  /*6410*/  SHF.R.S32.HI R81, RZ, 0x18, R84 ;  /* 0x00000018ff517819 */ /* 0x000fe20000011454 */
[C---:B------:R-:W-:Y:S01]  /*6420*/  IMAD R46, R78.reuse, R50, RZ ;  /* 0x000000324e2e7224 */ /* 0x040fe200078e02ff */
[----:B------:R-:W-:Y:S01]  /*6430*/  I2IP.S8.S32.SAT R114, R41, R40, R114 ;  /* 0x0000002829727239 */ /* 0x000fe20000001472 */
[----:B------:R-:W-:Y:S01]  /*6440*/  IMAD R45, R83, R82, R45 ;  /* 0x00000052532d7224 */ /* 0x000fe200078e022d */
[----:B------:R-:W-:Y:S01]  /*6450*/  SHF.R.S32.HI R83, RZ, 0x18, R95 ;  /* 0x00000018ff537819 */ /* 0x000fe2000001145f */
[----:B------:R-:W-:Y:S01]  /*6460*/  IMAD R51, R78, R51, RZ ;  /* 0x000000334e337224 */ /* 0x000fe200078e02ff */
[----:B------:R-:W-:Y:S01]  /*6470*/  SHF.L.U32 R84, R96, 0x8, RZ ;  /* 0x0000000860547819 */ /* 0x000fe200000006ff */
[C---:B------:R-:W-:Y:S02]  /*6480*/  IMAD R48, R78.reuse, R52, RZ ;  /* 0x000000344e307224 */ /* 0x040fe400078e02ff */
[-C--:B------:R-:W-:Y:S01]  /*6490*/  IMAD R46, R81, R82.reuse, R46 ;  /* 0x00000052512e7224 */ /* 0x080fe200078e022e */
[----:B------:R-:W-:Y:S01]  /*64a0*/  SHF.R.S32.HI R81, RZ, 0x18, R86 ;  /* 0x00000018ff517819 */ /* 0x000fe20000011456 */
[C---:B------:R-:W-:Y:S01]  /*64b0*/  IMAD R49, R78.reuse, R53, RZ ;  /* 0x000000354e317224 */ /* 0x040fe200078e02ff */
[----:B------:R-:W-:Y:S01]  /*64c0*/  SHF.R.S32.HI R86, RZ, 0x18, R99 ;  /* 0x00000018ff567819 */ /* 0x000fe20000011463 */
[----:B------:R-:W-:Y:S01]  /*64d0*/  IMAD R51, R83, R82, R51 ;  /* 0x0000005253337224 */ /* 0x000fe200078e0233 */
[----:B------:R-:W-:Y:S01]  /*64e0*/  SHF.R.S32.HI R83, RZ, 0x18, R84 ;  /* 0x00000018ff537819 */ /* 0x000fe20000011454 */
[C---:B------:R-:W-:Y:S01]  /*64f0*/  IMAD R50, R78.reuse, R54, RZ ;  /* 0x000000364e327224 */ /* 0x040fe200078e02ff */
[----:B------:R-:W-:Y:S01]  /*6500*/  SHF.R.S32.HI R84, RZ, 0x18, R96 ;  /* 0x00000018ff547819 */ /* 0x000fe20000011460 */
[----:B------:R-:W-:Y:S01]  /*6510*/  IMAD R48, R85, R82, R48 ;  /* 0x0000005255307224 */ /* 0x000fe200078e0230 */
[----:B------:R-:W-:Y:S01]  /*6520*/  I2IP.S8.S32.SAT R115, R51, R46, RZ ;  /* 0x0000002e33737239 */ /* 0x000fe200000014ff */
[C---:B------:R-:W-:Y:S01]  /*6530*/  IMAD R55, R78.reuse, R55, RZ ;  /* 0x000000374e377224 */ /* 0x040fe200078e02ff */
[----:B------:R-:W-:Y:S01]  /*6540*/  SHF.L.U32 R85, R97, 0x10, RZ ;  /* 0x0000001061557819 */ /* 0x000fe200000006ff */
[----:B------:R-:W-:Y:S01]  /*6550*/  IMAD R49, R81, R82, R49 ;  /* 0x0000005251317224 */ /* 0x000fe200078e0231 */
[----:B------:R-:W-:Y:S01]  /*6560*/  PRMT R81, R97, 0x8880, RZ ;  /* 0x0000888061517816 */ /* 0x000fe200000000ff */
[----:B------:R-:W-:Y:S01]  /*6570*/  IMAD R52, R78, R56, RZ ;  /* 0x000000384e347224 */ /* 0x000fe200078e02ff */
[----:B------:R-:W-:Y:S01]  /*6580*/  I2IP.S8.S32.SAT R115, R45, R44, R115 ;  /* 0x0000002c2d737239 */ /* 0x000fe20000001473 */
[-C--:B------:R-:W-:Y:S01]  /*6590*/  IMAD R50, R83, R82.reuse, R50 ;  /* 0x0000005253327224 */ /* 0x080fe200078e0232 */
[----:B------:R-:W-:Y:S01]  /*65a0*/  SHF.R.S32.HI R83, RZ, 0x18, R85 ;  /* 0x00000018ff537819 */ /* 0x000fe20000011455 */
[-C--:B------:R-:W-:Y:S01]  /*65b0*/  IMAD R55, R84, R82.reuse, R55 ;  /* 0x0000005254377224 */ /* 0x080fe200078e0237 */
[----:B------:R-:W-:Y:S01]  /*65c0*/  PRMT R85, R98, 0x8880, RZ ;  /* 0x0000888062557816 */ /* 0x000fe200000000ff */
[----:B------:R-:W-:Y:S01]  /*65d0*/  IMAD R52, R81, R82, R52 ;  /* 0x0000005251347224 */ /* 0x000fe200078e0234 */
[----:B------:R-:W-:Y:S01]  /*65e0*/  SHF.L.U32 R81, R97, 0x8, RZ ;  /* 0x0000000861517819 */ /* 0x000fe200000006ff */
[C---:B------:R-:W-:Y:S01]  /*65f0*/  IMAD R53, R78.reuse, R57, RZ ;  /* 0x000000394e357224 */ /* 0x040fe200078e02ff */
[----:B------:R1:W-:Y:S01]  /*6600*/  STS.128 [R171+0x4200], R112 ;  /* 0x00420070ab007388 */ /* 0x0003e20000000c00 */
[----:B------:R-:W-:Y:S01]  /*6610*/  IMAD R54, R78, R58, RZ ;  /* 0x0000003a4e367224 */ /* 0x000fe200078e02ff */
[----:B------:R-:W-:Y:S01]  /*6620*/  SHF.R.S32.HI R81, RZ, 0x18, R81 ;  /* 0x00000018ff517819 */ /* 0x000fe20000011451 */
[----:B------:R-:W-:Y:S01]  /*6630*/  IMAD R53, R83, R82, R53 ;  /* 0x0000005253357224 */ /* 0x000fe200078e0235 */
[----:B------:R-:W-:Y:S01]  /*6640*/  SHF.L.U32 R84, R98, 0x10, RZ ;  /* 0x0000001062547819 */ /* 0x000fe200000006ff */
[C---:B------:R-:W-:Y:S01]  /*6650*/  IMAD R59, R78.reuse, R59, RZ ;  /* 0x0000003b4e3b7224 */ /* 0x040fe200078e02ff */
[----:B------:R-:W-:Y:S01]  /*6660*/  SHF.R.S32.HI R83, RZ, 0x18, R97 ;  /* 0x00000018ff537819 */ /* 0x000fe20000011461 */
[C---:B------:R-:W-:Y:S01]  /*6670*/  IMAD R56, R78.reuse, R60, RZ ;  /* 0x0000003c4e387224 */ /* 0x040fe200078e02ff */
[----:B------:R-:W-:Y:S01]  /*6680*/  I2IP.S8.S32.SAT R120, R55, R50, RZ ;  /* 0x0000003237787239 */ /* 0x000fe200000014ff */
[----:B------:R-:W-:Y:S01]  /*6690*/  IMAD R54, R81, R82, R54 ;  /* 0x0000005251367224 */ /* 0x000fe200078e0236 */
[----:B------:R-:W-:Y:S01]  /*66a0*/  SHF.R.S32.HI R84, RZ, 0x18, R84 ;  /* 0x00000018ff547819 */ /* 0x000fe20000011454 */
[----:B------:R-:W-:Y:S01]  /*66b0*/  IMAD R57, R78, R61, RZ ;  /* 0x0000003d4e397224 */ /* 0x000fe200078e02ff */
[----:B------:R-:W-:Y:S01]  /*66c0*/  I2IP.S8.S32.SAT R120, R49, R48, R120 ;  /* 0x0000003031787239 */ /* 0x000fe20000001478 */
[-C--:B------:R-:W-:Y:S01]  /*66d0*/  IMAD R59, R83, R82.reuse, R59 ;  /* 0x00000052533b7224 */ /* 0x080fe200078e023b */
[----:B------:R-:W-:Y:S01]  /*66e0*/  PRMT R83, R99, 0x8880, RZ ;  /* 0x0000888063537816 */ /* 0x000fe200000000ff */
[-C--:B------:R-:W-:Y:S01]  /*66f0*/  IMAD R56, R85, R82.reuse, R56 ;  /* 0x0000005255387224 */ /* 0x080fe200078e0238 */
[----:B------:R-:W-:Y:S01]  /*6700*/  SHF.R.S32.HI R81, RZ, 0x18, R98 ;  /* 0x00000018ff517819 */ /* 0x000fe20000011462 */
[----:B------:R-:W-:Y:S01]  /*6710*/  IMAD R57, R84, R82, R57 ;  /* 0x0000005254397224 */ /* 0x000fe200078e0239 */
[----:B------:R-:W-:Y:S01]  /*6720*/  I2IP.S8.S32.SAT R121, R59, R54, RZ ;  /* 0x000000363b797239 */ /* 0x000fe200000014ff */
[C---:B------:R-:W-:Y:S01]  /*6730*/  IMAD R58, R78.reuse, R62, RZ ;  /* 0x0000003e4e3a7224 */ /* 0x040fe200078e02ff */
[C---:B------:R-:W-:Y:S01]  /*6740*/  SHF.L.U32 R85, R99.reuse, 0x8, RZ ;  /* 0x0000000863557819 */ /* 0x040fe200000006ff */
[----:B------:R-:W-:Y:S01]  /*6750*/  IMAD.U32 R84, R99, 0x10000, RZ ;  /* 0x0001000063547824 */ /* 0x000fe200078e00ff */
[----:B------:R-:W-:Y:S01]  /*6760*/  I2IP.S8.S32.SAT R121, R53, R52, R121 ;  /* 0x0000003435797239 */ /* 0x000fe20000001479 */
[C---:B------:R-:W-:Y:S01]  /*6770*/  IMAD R63, R78.reuse, R63, RZ ;  /* 0x0000003f4e3f7224 */ /* 0x040fe200078e02ff */
[----:B------:R-:W-:Y:S01]  /*6780*/  SHF.R.S32.HI R85, RZ, 0x18, R85 ;  /* 0x00000018ff557819 */ /* 0x000fe20000011455 */
[C---:B------:R-:W-:Y:S01]  /*6790*/  IMAD R60, R78.reuse, R64, RZ ;  /* 0x000000404e3c7224 */ /* 0x040fe200078e02ff */
[----:B------:R-:W-:Y:S01]  /*67a0*/  SHF.R.S32.HI R84, RZ, 0x18, R84 ;  /* 0x00000018ff547819 */ /* 0x000fe20000011454 */
[-C--:B------:R-:W-:Y:S02]  /*67b0*/  IMAD R58, R87, R82.reuse, R58 ;  /* 0x00000052573a7224 */ /* 0x080fe400078e023a */
[C---:B------:R-:W-:Y:S02]  /*67c0*/  IMAD R61, R78.reuse, R65, RZ ;  /* 0x000000414e3d7224 */ /* 0x040fe400078e02ff */
[-C--:B------:R-:W-:Y:S02]  /*67d0*/  IMAD R63, R81, R82.reuse, R63 ;  /* 0x00000052513f7224 */ /* 0x080fe400078e023f */
[----:B------:R-:W-:Y:S02]  /*67e0*/  IMAD R60, R83, R82, R60 ;  /* 0x00000052533c7224 */ /* 0x000fe400078e023c */
[----:B------:R-:W-:Y:S01]  /*67f0*/  IMAD R62, R78, R66, RZ ;  /* 0x000000424e3e7224 */ /* 0x000fe200078e02ff */
[----:B------:R-:W-:Y:S01]  /*6800*/  I2IP.S8.S32.SAT R122, R63, R58, RZ ;  /* 0x0000003a3f7a7239 */ /* 0x000fe200000014ff */
[----:B------:R-:W-:Y:S02]  /*6810*/  IMAD R61, R84, R82, R61 ;  /* 0x00000052543d7224 */ /* 0x000fe400078e023d */
[----:B------:R-:W-:Y:S01]  /*6820*/  IMAD R67, R78, R67, RZ ;  /* 0x000000434e437224 */ /* 0x000fe200078e02ff */
[----:B------:R-:W-:Y:S01]  /*6830*/  I2IP.S8.S32.SAT R122, R57, R56, R122 ;  /* 0x00000038397a7239 */ /* 0x000fe2000000147a */
[-C--:B------:R-:W-:Y:S02]  /*6840*/  IMAD R62, R85, R82.reuse, R62 ;  /* 0x00000052553e7224 */ /* 0x080fe400078e023e */
[----:B------:R-:W-:Y:S05]  /*6850*/  IMAD R67, R86, R82, R67 ;  /* 0x0000005256437224 */ /* 0x000fea00078e0243 */
[----:B------:R-:W-:Y:S04]  /*6860*/  I2IP.S8.S32.SAT R123, R67, R62, RZ ;  /* 0x0000003e437b7239 */ /* 0x000fe800000014ff */
[----:B------:R-:W-:Y:S05]  /*6870*/  I2IP.S8.S32.SAT R123, R61, R60, R123 ;  /* 0x0000003c3d7b7239 */ /* 0x000fea000000147b */
[----:B------:R1:W-:Y:S01]  /*6880*/  STS.128 [R170+0x4200], R120 ;  /* 0x00420078aa007388 */ /* 0x0003e20000000c00 */
[----:B------:R-:W-:Y:S01]  /*6890*/  @!PT LDS RZ, [RZ] ;  /* 0x00000000fffff984 */ /* 0x000fe20000000800 */
[----:B------:R-:W-:Y:S01]  /*68a0*/  @!PT LDS RZ, [RZ] ;  /* 0x00000000fffff984 */ /* 0x000fe20000000800 */
[----:B------:R-:W-:Y:S01]  /*68b0*/  @!PT LDS RZ, [RZ] ;  /* 0x00000000fffff984 */ /* 0x000fe20000000800 */
[----:B------:R-:W-:Y:S01]  /*68c0*/  @!PT LDS RZ, [RZ] ;  /* 0x00000000fffff984 */ /* 0x000fe20000000800 */
[----:B------:R2:W-:Y:S07]  /*68d0*/  MEMBAR.ALL.CTA ;  /* 0x0000000000007992 */ /* 0x0005ee0000008000 */
[----:B--2---:R-:W2:Y:S02]  /*68e0*/  FENCE.VIEW.ASYNC.S ;  /* 0x00000000000073c6 */ /* 0x004ea40000000000 */
[----:B--2---:R-:W-:Y:S06]  /*68f0*/  BAR.SYNC.DEFER_BLOCKING 0x1, 0x80 ;  /* 0x0042000000007b1d */ /* 0x004fec0000010000 */
[----:B------:R-:W-:Y:S05]  /*6900*/  @P0 BRA `(.L_x_94) ;  /* 0x0000000000280947 */ /* 0x000fea0003800000 */
[----:B------:R-:W-:Y:S02]  /*6910*/  UIADD3 UR4, UPT, UPT, UR49, 0x4200, URZ ;  /* 0x0000420031047890 */ /* 0x000fe4000fffe0ff */
[----:B------:R-:W-:Y:S01]  /*6920*/  UIADD3 UR6, UP0, UPT, UR52, 0x680, URZ ;  /* 0x0000068034067890 */ /* 0x000fe2000ff1e0ff */
[----:B------:R-:W-:Y:S03]  /*6930*/  UMOV UR43, UR36 ;  /* 0x00000024002b7c82 */ /* 0x000fe60008000000 */
[----:B------:R-:W-:Y:S01]  /*6940*/  MOV R166, UR4 ;  /* 0x0000000400a67c02 */ /* 0x000fe20008000f00 */
[----:B------:R-:W-:Y:S03]  /*6950*/  UIADD3.X UR7, UPT, UPT, URZ, UR53, URZ, UP0, !UPT ;  /* 0x00000035ff077290 */ /* 0x000fe600087fe4ff */
[----:B------:R-:W-:Y:S11]  /*6960*/  R2UR UR40, R166 ;  /* 0x00000000a62872ca */ /* 0x000ff600000e0000 */
[----:B------:R-:W-:Y:S02]  /*6970*/  @!UPT UIADD3 URZ, UPT, UPT, URZ, URZ, URZ ;  /* 0x000000fffffff290 */ /* 0x000fe4000fffe0ff */
[----:B------:R2:W-:Y:S01]  /*6980*/  UTMASTG.3D [UR40], [UR6] ;  /* 0x00000028060073b5 */ /* 0x0005e20008010000 */
[----:B------:R0:W-:Y:S01]  /*6990*/  UTMACMDFLUSH ;  /* 0x00000000000079b7 */ /* 0x0001e20000000000 */
[----:B--2---:R-:W-:Y:S04]  /*69a0*/  DEPBAR.LE SB0, 0x1 ;  /* 0x000080400000791a */ /* 0x004fe80000000000 */
.L_x_94:
[----:B------:R-:W-:Y:S05]  /*69b0*/  BSYNC.RECONVERGENT B0 ;  /* 0x0000000000007941 */ /* 0x000fea0003800200 */
.L_x_93:
[----:B------:R-:W-:Y:S06]  /*69c0*/  BAR.SYNC.DEFER_BLOCKING 0x1, 0x80 ;  /* 0x0042000000007b1d */ /* 0x000fec0000010000 */
[----:B------:R-:W2:Y:S01]  /*69d0*/  @P6 SYNCS.PHASECHK.TRANS64.TRYWAIT P0, [R125+URZ+0x30], R126 ;  /* 0x0000307e7d0065a7 */ /* 0x000ea200080011ff */
[----:B------:R-:W-:Y:S01]  /*69e0*/  BSSY B1, `(.L_x_95) ;  /* 0x0000023000017945 */ /* 0x000fe20003800000 */
[----:B--2---:R-:W-:Y:S03]  /*69f0*/  @P6 SEL R117, RZ, 0x1, !P0 ;  /* 0x00000001ff756807 */ /* 0x004fe60004000000 */
[----:B------:R-:W-:Y:S05]  /*6a00*/  @!P6 BRA `(.L_x_96) ;  /* 0x000000000080e947 */ /* 0x000fea0003800000 */
[----:B------:R-:W-:Y:S01]  /*6a10*/  ISETP.NE.AND P1, PT, R118, RZ, PT ;  /* 0x000000ff7600720c */ /* 0x000fe20003f25270 */
[----:B------:R-:W-:Y:S01]  /*6a20*/  BSSY B0, `(.L_x_97) ;  /* 0x000000a000007945 */ /* 0x000fe20003800000 */
[----:B------:R-:W-:Y:S11]  /*6a30*/  ISETP.NE.AND P0, PT, R117, RZ, PT ;  /* 0x000000ff7500720c */ /* 0x000ff60003f05270 */
[----:B------:R-:W-:Y:S04]  /*6a40*/  @P1 IMAD R119, R160, 0x2000, R119 ;  /* 0x00002000a0771824 */ /* 0x000fe800078e0277 */
[--C-:B------:R-:W-:Y:S01]  /*6a50*/  @P1 IMAD.IADD R124, R124, 0x1, R119.reuse ;  /* 0x000000017c7c1824 */ /* 0x100fe200078e0277 */
[----:B------:R-:W-:Y:S01]  /*6a60*/  @P1 IADD3 R3, PT, PT, R165, R119, RZ ;  /* 0x00000077a5031210 */ /* 0x000fe20007ffe0ff */
[----:B------:R-:W-:Y:S01]  /*6a70*/  @P1 IMAD.IADD R2, R164, 0x1, R119 ;  /* 0x00000001a4021824 */ /* 0x000fe200078e0277 */
[----:B------:R-:W-:Y:S06]  /*6a80*/  @P0 BRA `(.L_x_98) ;  /* 0x00000000000c0947 */ /* 0x000fec0003800000 */
[----:B------:R-:W-:Y:S04]  /*6a90*/  SHF.L.U32 R0, R159, 0x1f, RZ ;  /* 0x0000001f9f007819 */ /* 0x000fe800000006ff */
[----:B------:R-:W2:Y:S02]  /*6aa0*/  SYNCS.PHASECHK.TRANS64.TRYWAIT P0, [R125+URZ+0x30], R0 ;  /* 0x000030007d0075a7 */ /* 0x000ea400080011ff */
[----:B--2---:R-:W-:Y:S05]  /*6ab0*/  @!P0 BRA `(.L_x_99) ;  /* 0x0000001c00dc8947 */ /* 0x004fea0003800000 */
.L_x_98:
[----:B------:R-:W-:Y:S05]  /*6ac0*/  BSYNC B0 ;  /* 0x0000000000007941 */ /* 0x000fea0003800000 */
.L_x_97:
[----:B------:R-:W-:Y:S01]  /*6ad0*/  ISETP.NE.AND P0, PT, R118, RZ, PT ;  /* 0x000000ff7600720c */ /* 0x000fe20003f05270 */
[----:B--2---:R-:W-:Y:S02]  /*6ae0*/  VIADD R125, R125, 0x40 ;  /* 0x000000407d7d7836 */ /* 0x004fe40000000000 */
[----:B------:R-:W-:Y:S02]  /*6af0*/  IMAD.U32 R0, RZ, RZ, UR37 ;  /* 0x00000025ff007e24 */ /* 0x000fe4000f8e00ff */
[----:B------:R-:W-:Y:S03]  /*6b00*/  VIADD R160, R160, 0x1 ;  /* 0x00000001a0a07836 */ /* 0x000fe60000000000 */
[----:B------:R-:W-:Y:S05]  /*6b10*/  PRMT R0, R0, 0x654, R125 ;  /* 0x0000065400007816 */ /* 0x000fea000000007d */
[----:B------:R2:W3:Y:S04]  /*6b20*/  @P0 LDS.128 R100, [R119+0x200] ;  /* 0x0002000077640984 */ /* 0x0004e80000000c00 */
[----:B------:R2:W4:Y:S04]  /*6b30*/  @P0 LDS.128 R88, [R3+0x200] ;  /* 0x0002000003580984 */ /* 0x0005280000000c00 */
        /* <DEDUP_REMOVED lines=12> */
[----:B--234-:R-:W-:Y:S02]  /*6c00*/  LOP3.LUT R159, R159, R0, RZ, 0x3c, !PT ;  /* 0x000000009f9f7212 */ /* 0x01cfe400078e3cff */
.L_x_96:
[----:B------:R-:W-:Y:S05]  /*6c10*/  BSYNC B1 ;  /* 0x0000000000017941 */ /* 0x000fea0003800000 */
.L_x_95:
[----:B------:R-:W-:Y:S05]  /*6c20*/  VIADD R3, R80, 0x40 ;  /* 0x0000004050037836 */ /* 0x000fea0000000000 */
[----:B------:R-:W-:Y:S04]  /*6c30*/  SHF.R.U32.HI R3, RZ, 0x15, R3 ;  /* 0x00000015ff037819 */ /* 0x000fe80000011603 */
[----:B------:R-:W-:Y:S11]  /*6c40*/  LOP3.LUT P0, RZ, R3, 0x3, R154, 0x48, !PT ;  /* 0x0000000303ff7812 */ /* 0x000ff6000780489a */
[----:B------:R-:W-:Y:S02]  /*6c50*/  @!UPT UIADD3 URZ, UPT, UPT, URZ, URZ, URZ ;  /* 0x000000fffffff290 */ /* 0x000fe4000fffe0ff */
[----:B------:R-:W-:Y:S05]  /*6c60*/  @!P0 BRA `(.L_x_100) ;  /* 0x0000000000408947 */ /* 0x000fea0003800000 */
[----:B------:R-:W2:Y:S01]  /*6c70*/  LDCU.64 UR8, c[0x4][0x70] ;  /* 0x01000e00ff0877ac */ /* 0x000ea20008000a00 */
[----:B------:R-:W-:Y:S01]  /*6c80*/  MOV R3, 0x0 ;  /* 0x0000000000037802 */ /* 0x000fe20000000f00 */
[----:B------:R-:W-:Y:S02]  /*6c90*/  HFMA2 R12, -RZ, RZ, 0, 5.9604644775390625e-08 ;  /* 0x00000001ff0c7431 */ /* 0x000fe400000001ff */
[----:B------:R-:W-:Y:S02]  /*6ca0*/  IMAD.MOV.U32 R8, RZ, RZ, 0x192 ;  /* 0x00000192ff087424 */ /* 0x000fe400078e00ff */
[----:B------:R-:W-:Y:S01]  /*6cb0*/  IMAD.MOV.U32 R13, RZ, RZ, RZ ;  /* 0x000000ffff0d7224 */ /* 0x000fe200078e00ff */
[----:B------:R-:W3:Y:S01]  /*6cc0*/  LDCU.64 UR6, c[0x4][0x78] ;  /* 0x01000f00ff0677ac */ /* 0x000ee20008000a00 */
[----:B------:R-:W4:Y:S01]  /*6cd0*/  LDC.64 R2, c[0x4][R3] ;  /* 0x0100000003027b82 */ /* 0x000f220000000a00 */
[----:B------:R-:W5:Y:S01]  /*6ce0*/  LDCU.64 UR4, c[0x4][0x10] ;  /* 0x01000200ff0477ac */ /* 0x000f620008000a00 */
[----:B--2---:R-:W-:Y:S01]  /*6cf0*/  MOV R5, UR9 ;  /* 0x0000000900057c02 */ /* 0x004fe20008000f00 */
[----:B------:R-:W-:Y:S01]  /*6d00*/  IMAD.U32 R4, RZ, RZ, UR8 ;  /* 0x00000008ff047e24 */ /* 0x000fe2000f8e00ff */
[----:B---3--:R-:W-:Y:S01]  /*6d10*/  MOV R7, UR7 ;  /* 0x0000000700077c02 */ /* 0x008fe20008000f00 */
[----:B------:R-:W-:Y:S01]  /*6d20*/  IMAD.U32 R6, RZ, RZ, UR6 ;  /* 0x00000006ff067e24 */ /* 0x000fe2000f8e00ff */
[----:B-----5:R-:W-:Y:S01]  /*6d30*/  MOV R11, UR5 ;  /* 0x00000005000b7c02 */ /* 0x020fe20008000f00 */
[----:B------:R-:W-:Y:S02]  /*6d40*/  IMAD.U32 R10, RZ, RZ, UR4 ;  /* 0x00000004ff0a7e24 */ /* 0x000fe4000f8e00ff */
[----:B------:R-:W-:Y:S07]  /*6d50*/  LEPC R20, `(.L_x_100) ;  /* 0x000000001014794e */ /* 0x000fee0000000000 */
[----:B-1--4-:R-:W-:Y:S05]  /*6d60*/  CALL.ABS.NOINC R2 ;  /* 0x0000000002007343 */ /* 0x012fea0003c00000 */
.L_x_100:
[----:B------:R-:W-:Y:S01]  /*6d70*/  ISETP.NE.AND P0, PT, R167, RZ, PT ;  /* 0x000000ffa700720c */ /* 0x000fe20003f05270 */
[----:B------:R-:W-:Y:S05]  /*6d80*/  WARPSYNC.ALL ;  /* 0x0000000000007948 */ /* 0x000fea0003800000 */
[----:B------:R-:W-:Y:S01]  /*6d90*/  IMAD.U32 R140, R102, 0x10000, RZ ;  /* 0x00010000668c7824 */ /* 0x000fe200078e00ff */
[----:B------:R-:W-:Y:S01]  /*6da0*/  R2UR UR4, R80 ;  /* 0x00000000500472ca */ /* 0x000fe200000e0000 */
[----:B------:R-:W-:Y:S01]  /*6db0*/  IMAD.U32 R134, R88, 0x10000, RZ ;  /* 0x0001000058867824 */ /* 0x000fe200078e00ff */
[C---:B------:R-:W-:Y:S01]  /*6dc0*/  SHF.L.U32 R0, R100.reuse, 0x10, RZ ;  /* 0x0000001064007819 */ /* 0x040fe200000006ff */
[----:B-1----:R-:W-:Y:S01]  /*6dd0*/  IMAD.U32 R119, R93, 0x10000, RZ ;  /* 0x000100005d777824 */ /* 0x002fe200078e00ff */
[----:B------:R-:W-:Y:S01]  /*6de0*/  PRMT R3, R100, 0x8880, RZ ;  /* 0x0000888064037816 */ /* 0x000fe200000000ff */
[----:B------:R-:W-:Y:S01]  /*6df0*/  IMAD.U32 R104, R98, 0x10000, RZ ;  /* 0x0001000062687824 */ /* 0x000fe200078e00ff */
[----:B------:R-:W-:Y:S01]  /*6e00*/  SHF.L.U32 R81, R100, 0x8, RZ ;  /* 0x0000000864517819 */ /* 0x000fe200000006ff */
[----:B------:R-:W-:Y:S01]  /*6e10*/  IMAD.SHL.U32 R127, R90, 0x100, RZ ;  /* 0x000001005a7f7824 */ /* 0x000fe200078e00ff */
[----:B------:R-:W-:Y:S01]  /*6e20*/  SHF.R.S32.HI R0, RZ, 0x18, R0 ;  /* 0x00000018ff007819 */ /* 0x000fe20000011400 */
[----:B------:R-:W-:Y:S01]  /*6e30*/  IMAD.SHL.U32 R112, R95, 0x100, RZ ;  /* 0x000001005f707824 */ /* 0x000fe200078e00ff */
[----:B------:R-:W-:Y:S01]  /*6e40*/  SHF.R.S32.HI R81, RZ, 0x18, R81 ;  /* 0x00000018ff517819 */ /* 0x000fe20000011451 */
[----:B------:R-:W-:Y:S01]  /*6e50*/  BSSY.RECONVERGENT B0, `(.L_x_101) ;  /* 0x0000121000007945 */ /* 0x000fe20003800200 */
[----:B------:R-:W-:Y:S01]  /*6e60*/  SHF.R.S32.HI R2, RZ, 0x18, R100 ;  /* 0x00000018ff027819 */ /* 0x000fe20000011464 */
[----:B------:R-:W1:Y:S01]  /*6e70*/  LDTM.x64 R4, tmem[UR4+0x40] ;  /* 0x00004004000479ee */ /* 0x000e620008340000 */
[----:B------:R-:W-:Y:S01]  /*6e80*/  NOP ;  /* 0x0000000000007918 */ /* 0x000fe20000000000 */
[----:B------:R-:W-:Y:S02]  /*6e90*/  SHF.R.S32.HI R84, RZ, 0x18, R101 ;  /* 0x00000018ff547819 */ /* 0x000fe40000011465 */
[----:B------:R-:W-:Y:S02]  /*6ea0*/  SHF.R.S32.HI R85, RZ, 0x18, R102 ;  /* 0x00000018ff557819 */ /* 0x000fe40000011466 */
[----:B------:R-:W-:Y:S02]  /*6eb0*/  SHF.R.S32.HI R86, RZ, 0x18, R103 ;  /* 0x00000018ff567819 */ /* 0x000fe40000011467 */
[----:B------:R-:W-:Y:S02]  /*6ec0*/  SHF.R.S32.HI R87, RZ, 0x18, R88 ;  /* 0x00000018ff577819 */ /* 0x000fe40000011458 */
[----:B------:R-:W-:Y:S02]  /*6ed0*/  R2UR UR5, R116 ;  /* 0x00000000740572ca */ /* 0x000fe400000e0000 */
[C---:B------:R-:W-:Y:S02]  /*6ee0*/  PRMT R143, R101.reuse, 0x8880, RZ ;  /* 0x00008880658f7816 */ /* 0x040fe400000000ff */
[----:B------:R-:W-:Y:S02]  /*6ef0*/  SHF.L.U32 R83, R101, 0x10, RZ ;  /* 0x0000001065537819 */ /* 0x000fe400000006ff */
[----:B------:R-:W-:Y:S02]  /*6f00*/  PRMT R141, R102, 0x8880, RZ ;  /* 0x00008880668d7816 */ /* 0x000fe400000000ff */
[----:B------:R-:W-:Y:S02]  /*6f10*/  SHF.R.S32.HI R83, RZ, 0x18, R83 ;  /* 0x00000018ff537819 */ /* 0x000fe40000011453 */
[C---:B------:R-:W-:Y:S02]  /*6f20*/  PRMT R138, R103.reuse, 0x8880, RZ ;  /* 0x00008880678a7816 */ /* 0x040fe400000000ff */
[----:B------:R-:W-:Y:S01]  /*6f30*/  SHF.L.U32 R137, R103, 0x10, RZ ;  /* 0x0000001067897819 */ /* 0x000fe200000006ff */
[----:B------:R-:W-:Y:S01]  /*6f40*/  UIADD3 UR5, UPT, UPT, UR5, 0xa0, URZ ;  /* 0x000000a005057890 */ /* 0x000fe2000fffe0ff */
[----:B-1----:R-:W-:Y:S01]  /*6f50*/  IMAD R4, R78, R4, RZ ;  /* 0x000000044e047224 */ /* 0x002fe200078e02ff */
[----:B------:R-:W-:Y:S01]  /*6f60*/  PRMT R135, R88, 0x8880, RZ ;  /* 0x0000888058877816 */ /* 0x000fe200000000ff */
[C---:B------:R-:W-:Y:S01]  /*6f70*/  IMAD R5, R78.reuse, R5, RZ ;  /* 0x000000054e057224 */ /* 0x040fe200078e02ff */
[----:B------:R-:W-:Y:S01]  /*6f80*/  UPRMT UR5, UR37, 0x654, UR5 ;  /* 0x0000065425057896 */ /* 0x000fe20008000005 */
[----:B------:R-:W-:Y:S01]  /*6f90*/  IMAD R4, R3, R82, R4 ;  /* 0x0000005203047224 */ /* 0x000fe200078e0204 */
[C---:B------:R-:W-:Y:S01]  /*6fa0*/  PRMT R132, R89.reuse, 0x8880, RZ ;  /* 0x0000888059847816 */ /* 0x040fe200000000ff */
[----:B------:R-:W-:Y:S01]  /*6fb0*/  IMAD R6, R78, R6, RZ ;  /* 0x000000064e067224 */ /* 0x000fe200078e02ff */
[----:B------:R-:W-:Y:S01]  /*6fc0*/  SHF.L.U32 R131, R89, 0x10, RZ ;  /* 0x0000001059837819 */ /* 0x000fe200000006ff */
[----:B------:R-:W-:Y:S01]  /*6fd0*/  IMAD R5, R0, R82, R5 ;  /* 0x0000005200057224 */ /* 0x000fe200078e0205 */
[----:B------:R-:W-:Y:S01]  /*6fe0*/  PRMT R129, R90, 0x8880, RZ ;  /* 0x000088805a817816 */ /* 0x000fe200000000ff */
[----:B------:R-:W-:Y:S01]  /*6ff0*/  IMAD R0, R78, R16, RZ ;  /* 0x000000104e007224 */ /* 0x000fe200078e02ff */
[----:B------:R-:W-:Y:S01]  /*7000*/  SHF.L.U32 R128, R90, 0x10, RZ ;  /* 0x000000105a807819 */ /* 0x000fe200000006ff */
[C---:B------:R-:W-:Y:S01]  /*7010*/  IMAD R7, R78.reuse, R7, RZ ;  /* 0x000000074e077224 */ /* 0x040fe200078e02ff */
[----:B------:R-:W-:Y:S01]  /*7020*/  SYNCS.ARRIVE.TRANS64.RED.A1T0 RZ, [UR5], RZ ;  /* 0x000000ffffff79a7 */ /* 0x000fe20008100405 */
[C---:B------:R-:W-:Y:S01]  /*7030*/  IMAD R16, R78.reuse, R20, RZ ;  /* 0x000000144e107224 */ /* 0x040fe200078e02ff */
[C---:B------:R-:W-:Y:S01]  /*7040*/  PRMT R126, R91.reuse, 0x8880, RZ ;  /* 0x000088805b7e7816 */ /* 0x040fe200000000ff */
[C---:B------:R-:W-:Y:S01]  /*7050*/  IMAD R20, R78.reuse, R24, RZ ;  /* 0x000000184e147224 */ /* 0x040fe200078e02ff */
[----:B------:R-:W-:Y:S01]  /*7060*/  SHF.L.U32 R125, R91, 0x10, RZ ;  /* 0x000000105b7d7819 */ /* 0x000fe200000006ff */
[----:B------:R-:W-:Y:S01]  /*7070*/  IMAD R6, R81, R82, R6 ;  /* 0x0000005251067224 */ /* 0x000fe200078e0206 */
[----:B------:R-:W-:Y:S01]  /*7080*/  MOV R81, R143 ;  /* 0x0000008f00517202 */ /* 0x000fe20000000f00 */
[----:B------:R-:W-:Y:S01]  /*7090*/  IMAD R24, R78, R28, RZ ;  /* 0x0000001c4e187224 */ /* 0x000fe200078e02ff */
[----:B------:R-:W-:Y:S01]  /*70a0*/  PRMT R123, R92, 0x8880, RZ ;  /* 0x000088805c7b7816 */ /* 0x000fe200000000ff */
[----:B------:R-:W-:Y:S01]  /*70b0*/  IMAD R28, R78, R32, RZ ;  /* 0x000000204e1c7224 */ /* 0x000fe200078e02ff */
[----:B------:R-:W-:Y:S01]  /*70c0*/  SHF.L.U32 R122, R92, 0x10, RZ ;  /* 0x000000105c7a7819 */ /* 0x000fe200000006ff */
[----:B------:R-:W-:Y:S01]  /*70d0*/  IMAD R7, R2, R82, R7 ;  /* 0x0000005202077224 */ /* 0x000fe200078e0207 */
[----:B------:R-:W-:Y:S01]  /*70e0*/  PRMT R120, R93, 0x8880, RZ ;  /* 0x000088805d787816 */ /* 0x000fe200000000ff */
[----:B------:R-:W-:Y:S01]  /*70f0*/  IMAD R32, R78, R36, RZ ;  /* 0x000000244e207224 */ /* 0x000fe200078e02ff */
[----:B------:R-:W-:Y:S01]  /*7100*/  PRMT R117, R94, 0x8880, RZ ;  /* 0x000088805e757816 */ /* 0x000fe200000000ff */
[----:B------:R-:W-:Y:S01]  /*7110*/  IMAD R2, R78, R17, RZ ;  /* 0x000000114e027224 */ /* 0x000fe200078e02ff */
[----:B------:R-:W-:Y:S01]  /*7120*/  SHF.L.U32 R116, R94, 0x10, RZ ;  /* 0x000000105e747819 */ /* 0x000fe200000006ff */
[----:B------:R-:W-:Y:S01]  /*7130*/  IMAD R36, R78, R40, RZ ;  /* 0x000000284e247224 */ /* 0x000fe200078e02ff */
[----:B------:R-:W-:Y:S01]  /*7140*/  SHF.L.U32 R115, R94, 0x8, RZ ;  /* 0x000000085e737819 */ /* 0x000fe200000006ff */
[C---:B------:R-:W-:Y:S01]  /*7150*/  IMAD R17, R78.reuse, R21, RZ ;  /* 0x000000154e117224 */ /* 0x040fe200078e02ff */
[C---:B------:R-:W-:Y:S01]  /*7160*/  PRMT R114, R95.reuse, 0x8880, RZ ;  /* 0x000088805f727816 */ /* 0x040fe200000000ff */
[C---:B------:R-:W-:Y:S01]  /*7170*/  IMAD R40, R78.reuse, R44, RZ ;  /* 0x0000002c4e287224 */ /* 0x040fe200078e02ff */
[----:B------:R-:W-:Y:S01]  /*7180*/  SHF.L.U32 R113, R95, 0x10, RZ ;  /* 0x000000105f717819 */ /* 0x000fe200000006ff */
[----:B------:R-:W-:Y:S01]  /*7190*/  IMAD R21, R78, R25, RZ ;  /* 0x000000194e157224 */ /* 0x000fe200078e02ff */
[----:B------:R-:W-:Y:S01]  /*71a0*/  PRMT R111, R96, 0x8880, RZ ;  /* 0x00008880606f7816 */ /* 0x000fe200000000ff */
        /* <DEDUP_REMOVED lines=8> */
[C---:B------:R-:W-:Y:S01]  /*7230*/  IMAD R52, R78.reuse, R56, RZ ;  /* 0x000000384e347224 */ /* 0x040fe200078e02ff */
[----:B------:R-:W-:Y:S01]  /*7240*/  SHF.L.U32 R142, R101, 0x8, RZ ;  /* 0x00000008658e7819 */ /* 0x000fe200000006ff */
[C---:B------:R-:W-:Y:S01]  /*7250*/  IMAD R8, R78.reuse, R8, RZ ;  /* 0x000000084e087224 */ /* 0x040fe200078e02ff */
[C---:B------:R-:W-:Y:S01]  /*7260*/  SHF.L.U32 R101, R99.reuse, 0x10, RZ ;  /* 0x0000001063657819 */ /* 0x040fe200000006ff */
[----:B------:R-:W-:Y:S01]  /*7270*/  IMAD R33, R78, R37, RZ ;  /* 0x000000254e217224 */ /* 0x000fe200078e02ff */
[----:B------:R-:W-:Y:S01]  /*7280*/  SHF.L.U32 R139, R102, 0x8, RZ ;  /* 0x00000008668b7819 */ /* 0x000fe200000006ff */
[C---:B------:R-:W-:Y:S01]  /*7290*/  IMAD R56, R78.reuse, R60, RZ ;  /* 0x0000003c4e387224 */ /* 0x040fe200078e02ff */
[----:B------:R-:W-:Y:S01]  /*72a0*/  PRMT R102, R99, 0x8880, RZ ;  /* 0x0000888063667816 */ /* 0x000fe200000000ff */
[C---:B------:R-:W-:Y:S01]  /*72b0*/  IMAD R37, R78.reuse, R41, RZ ;  /* 0x000000294e257224 */ /* 0x040fe200078e02ff */
[----:B------:R-:W-:Y:S01]  /*72c0*/  SHF.L.U32 R136, R103, 0x8, RZ ;  /* 0x0000000867887819 */ /* 0x000fe200000006ff */
[C---:B------:R-:W-:Y:S01]  /*72d0*/  IMAD R60, R78.reuse, R64, RZ ;  /* 0x000000404e3c7224 */ /* 0x040fe200078e02ff */
[----:B------:R-:W-:Y:S01]  /*72e0*/  I2IP.S8.S32.SAT R64, R7, R6, RZ ;  /* 0x0000000607407239 */ /* 0x000fe200000014ff */
[C---:B------:R-:W-:Y:S01]  /*72f0*/  IMAD R9, R78.reuse, R9, RZ ;  /* 0x000000094e097224 */ /* 0x040fe200078e02ff */
[----:B------:R-:W-:Y:S01]  /*7300*/  SHF.R.S32.HI R6, RZ, 0x18, R140 ;  /* 0x00000018ff067819 */ /* 0x000fe2000001148c */
[C---:B------:R-:W-:Y:S01]  /*7310*/  IMAD R41, R78.reuse, R45, RZ ;  /* 0x0000002d4e297224 */ /* 0x040fe200078e02ff */
[----:B------:R-:W-:Y:S01]  /*7320*/  SHF.R.S32.HI R7, RZ, 0x18, R142 ;  /* 0x00000018ff077819 */ /* 0x000fe2000001148e */
[----:B------:R-:W-:Y:S01]  /*7330*/  IMAD R45, R78, R49, RZ ;  /* 0x000000314e2d7224 */ /* 0x000fe200078e02ff */
[----:B------:R-:W-:Y:S01]  /*7340*/  SHF.L.U32 R133, R88, 0x8, RZ ;  /* 0x0000000858857819 */ /* 0x000fe200000006ff */
[C---:B------:R-:W-:Y:S01]  /*7350*/  IMAD R10, R78.reuse, R10, RZ ;  /* 0x0000000a4e0a7224 */ /* 0x040fe200078e02ff */
[----:B------:R-:W-:Y:S01]  /*7360*/  SHF.R.S32.HI R88, RZ, 0x18, R89 ;  /* 0x00000018ff587819 */ /* 0x000fe20000011459 */
[C---:B------:R-:W-:Y:S01]  /*7370*/  IMAD R49, R78.reuse, R53, RZ ;  /* 0x000000354e317224 */ /* 0x040fe200078e02ff */
[----:B------:R-:W-:Y:S01]  /*7380*/  SHF.L.U32 R130, R89, 0x8, RZ ;  /* 0x0000000859827819 */ /* 0x000fe200000006ff */
[-C--:B------:R-:W-:Y:S01]  /*7390*/  IMAD R8, R81, R82.reuse, R8 ;  /* 0x0000005251087224 */ /* 0x080fe200078e0208 */
[----:B------:R-:W-:Y:S01]  /*73a0*/  SHF.R.S32.HI R81, RZ, 0x18, R139 ;  /* 0x00000018ff517819 */ /* 0x000fe2000001148b */
[C---:B------:R-:W-:Y:S01]  /*73b0*/  IMAD R53, R78.reuse, R57, RZ ;  /* 0x000000394e357224 */ /* 0x040fe200078e02ff */
[----:B------:R-:W-:Y:S01]  /*73c0*/  SHF.R.S32.HI R89, RZ, 0x18, R90 ;  /* 0x00000018ff597819 */ /* 0x000fe2000001145a */
[C---:B------:R-:W-:Y:S01]  /*73d0*/  IMAD R11, R78.reuse, R11, RZ ;  /* 0x0000000b4e0b7224 */ /* 0x040fe200078e02ff */
[----:B------:R-:W-:Y:S01]  /*73e0*/  SHF.R.S32.HI R90, RZ, 0x18, R91 ;  /* 0x00000018ff5a7819 */ /* 0x000fe2000001145b */
[C---:B------:R-:W-:Y:S01]  /*73f0*/  IMAD R57, R78.reuse, R61, RZ ;  /* 0x0000003d4e397224 */ /* 0x040fe200078e02ff */
[----:B------:R-:W-:Y:S01]  /*7400*/  SHF.L.U32 R124, R91, 0x8, RZ ;  /* 0x000000085b7c7819 */ /* 0x000fe200000006ff */
[----:B------:R-:W-:Y:S01]  /*7410*/  IMAD R9, R83, R82, R9 ;  /* 0x0000005253097224 */ /* 0x000fe200078e0209 */
[----:B------:R-:W-:Y:S01]  /*7420*/  SHF.R.S32.HI R91, RZ, 0x18, R92 ;  /* 0x00000018ff5b7819 */ /* 0x000fe2000001145c */
[----:B------:R-:W-:Y:S01]  /*7430*/  IMAD R61, R78, R65, RZ ;  /* 0x000000414e3d7224 */ /* 0x000fe200078e02ff */
[----:B------:R-:W-:Y:S01]  /*7440*/  SHF.L.U32 R121, R92, 0x8, RZ ;  /* 0x000000085c797819 */ /* 0x000fe200000006ff */
[C---:B------:R-:W-:Y:S01]  /*7450*/  IMAD R12, R78.reuse, R12, RZ ;  /* 0x0000000c4e0c7224 */ /* 0x040fe200078e02ff */
[----:B------:R-:W-:Y:S01]  /*7460*/  SHF.R.S32.HI R92, RZ, 0x18, R93 ;  /* 0x00000018ff5c7819 */ /* 0x000fe2000001145d */
[----:B------:R-:W-:Y:S01]  /*7470*/  IMAD.MOV.U32 R65, RZ, RZ, R141 ;  /* 0x000000ffff417224 */ /* 0x000fe200078e008d */
[----:B------:R-:W-:Y:S01]  /*7480*/  SHF.L.U32 R118, R93, 0x8, RZ ;  /* 0x000000085d767819 */ /* 0x000fe200000006ff */
[----:B------:R-:W-:Y:S01]  /*7490*/  IMAD R10, R7, R82, R10 ;  /* 0x00000052070a7224 */ /* 0x000fe200078e020a */
[----:B------:R-:W-:Y:S01]  /*74a0*/  MOV R7, R138 ;  /* 0x0000008a00077202 */ /* 0x000fe20000000f00 */
[----:B------:R-:W-:Y:S01]  /*74b0*/  IMAD R13, R78, R13, RZ ;  /* 0x0000000d4e0d7224 */ /* 0x000fe200078e02ff */
[----:B------:R-:W-:Y:S01]  /*74c0*/  SHF.R.S32.HI R93, RZ, 0x18, R94 ;  /* 0x00000018ff5d7819 */ /* 0x000fe2000001145e */
[----:B------:R-:W-:Y:S01]  /*74d0*/  IMAD R11, R84, R82, R11 ;  /* 0x00000052540b7224 */ /* 0x000fe200078e020b */
[----:B------:R-:W-:Y:S01]  /*74e0*/  I2IP.S8.S32.SAT R84, R5, R4, R64 ;  /* 0x0000000405547239 */ /* 0x000fe20000001440 */
[C---:B------:R-:W-:Y:S01]  /*74f0*/  IMAD R14, R78.reuse, R14, RZ ;  /* 0x0000000e4e0e7224 */ /* 0x040fe200078e02ff */
[----:B------:R-:W-:Y:S01]  /*7500*/  SHF.R.S32.HI R5, RZ, 0x18, R137 ;  /* 0x00000018ff057819 */ /* 0x000fe20000011489 */
[----:B------:R-:W-:Y:S01]  /*7510*/  IMAD R12, R65, R82, R12 ;  /* 0x00000052410c7224 */ /* 0x000fe200078e020c */
[----:B------:R-:W-:Y:S01]  /*7520*/  I2IP.S8.S32.SAT R10, R11, R10, RZ ;  /* 0x0000000a0b0a7239 */ /* 0x000fe200000014ff */
[----:B------:R-:W-:Y:S01]  /*7530*/  IMAD R15, R78, R15, RZ ;  /* 0x0000000f4e0f7224 */ /* 0x000fe200078e02ff */
[----:B------:R-:W-:Y:S01]  /*7540*/  SHF.R.S32.HI R94, RZ, 0x18, R95 ;  /* 0x00000018ff5e7819 */ /* 0x000fe2000001145f */
[-C--:B------:R-:W-:Y:S01]  /*7550*/  IMAD R13, R6, R82.reuse, R13 ;  /* 0x00000052060d7224 */ /* 0x080fe200078e020d */
[----:B------:R-:W-:Y:S01]  /*7560*/  SHF.R.S32.HI R6, RZ, 0x18, R134 ;  /* 0x00000018ff067819 */ /* 0x000fe20000011486 */
[-C--:B------:R-:W-:Y:S01]  /*7570*/  IMAD R14, R81, R82.reuse, R14 ;  /* 0x00000052510e7224 */ /* 0x080fe200078e020e */
        /* <DEDUP_REMOVED lines=10> */
[----:B------:R-:W-:Y:S01]  /*7620*/  MOV R5, R135 ;  /* 0x0000008700057202 */ /* 0x000fe20000000f00 */
[-C--:B------:R-:W-:Y:S01]  /*7630*/  IMAD R3, R4, R82.reuse, R3 ;  /* 0x0000005204037224 */ /* 0x080fe200078e0203 */
[----:B------:R-:W-:Y:S01]  /*7640*/  SHF.R.S32.HI R4, RZ, 0x18, R131 ;  /* 0x00000018ff047819 */ /* 0x000fe20000011483 */
[----:B------:R-:W-:Y:S01]  /*7650*/  IMAD R19, R86, R82, R19 ;  /* 0x0000005256137224 */ /* 0x000fe200078e0213 */
[----:B------:R-:W-:Y:S01]  /*7660*/  I2IP.S8.S32.SAT R86, R13, R12, R14 ;  /* 0x0000000c0d567239 */ /* 0x000fe2000000140e */
[----:B------:R-:W-:Y:S01]  /*7670*/  IMAD R18, R78, R22, RZ ;  /* 0x000000164e127224 */ /* 0x000fe200078e02ff */
[----:B------:R-:W-:Y:S01]  /*7680*/  SHF.L.U32 R109, R96, 0x8, RZ ;  /* 0x00000008606d7819 */ /* 0x000fe200000006ff */
[----:B------:R-:W-:Y:S01]  /*7690*/  IMAD R16, R5, R82, R16 ;  /* 0x0000005205107224 */ /* 0x000fe200078e0210 */
[----:B------:R-:W-:Y:S01]  /*76a0*/  I2IP.S8.S32.SAT R19, R19, R3, RZ ;  /* 0x0000000313137239 */ /* 0x000fe200000014ff */
[----:B------:R-:W-:Y:S01]  /*76b0*/  IMAD R23, R78, R23, RZ ;  /* 0x000000174e177224 */ /* 0x000fe200078e02ff */
[----:B------:R-:W-:Y:S01]  /*76c0*/  MOV R3, R132 ;  /* 0x0000008400037202 */ /* 0x000fe20000000f00 */
[-C--:B------:R-:W-:Y:S01]  /*76d0*/  IMAD R17, R6, R82.reuse, R17 ;  /* 0x0000005206117224 */ /* 0x080fe200078e0211 */
[----:B------:R-:W-:Y:S01]  /*76e0*/  MOV R5, R129 ;  /* 0x0000008100057202 */ /* 0x000fe20000000f00 */
[-C--:B------:R-:W-:Y:S01]  /*76f0*/  IMAD R18, R7, R82.reuse, R18 ;  /* 0x0000005207127224 */ /* 0x080fe200078e0212 */
[----:B------:R-:W-:Y:S01]  /*7700*/  SHF.R.S32.HI R7, RZ, 0x18, R127 ;  /* 0x00000018ff077819 */ /* 0x000fe2000001147f */
[----:B------:R-:W-:Y:S01]  /*7710*/  IMAD R23, R87, R82, R23 ;  /* 0x0000005257177224 */ /* 0x000fe200078e0217 */
[----:B------:R-:W-:Y:S01]  /*7720*/  I2IP.S8.S32.SAT R87, R2, R0, R19 ;  /* 0x0000000002577239 */ /* 0x000fe20000001413 */
[----:B------:R-:W-:Y:S01]  /*7730*/  IMAD R20, R3, R82, R20 ;  /* 0x0000005203147224 */ /* 0x000fe200078e0214 */
[----:B------:R-:W-:Y:S01]  /*7740*/  SHF.R.S32.HI R3, RZ, 0x18, R130 ;  /* 0x00000018ff037819 */ /* 0x000fe20000011482 */
[C---:B------:R-:W-:Y:S01]  /*7750*/  IMAD R22, R78.reuse, R26, RZ ;  /* 0x0000001a4e167224 */ /* 0x040fe200078e02ff */
[----:B------:R-:W-:Y:S01]  /*7760*/  I2IP.S8.S32.SAT R18, R23, R18, RZ ;  /* 0x0000001217127239 */ /* 0x000fe200000014ff */
[----:B------:R-:W-:Y:S01]  /*7770*/  IMAD R27, R78, R27, RZ ;  /* 0x0000001b4e1b7224 */ /* 0x000fe200078e02ff */
[----:B------:R1:W-:Y:S01]  /*7780*/  STS.128 [R153+UR49+0x6200], R84 ;  /* 0x0062005499007988 */ /* 0x0003e20008000c31 */
[----:B------:R-:W-:Y:S01]  /*7790*/  IMAD R21, R4, R82, R21 ;  /* 0x0000005204157224 */ /* 0x000fe200078e0215 */
[----:B------:R-:W-:Y:S01]  /*77a0*/  I2IP.S8.S32.SAT R16, R17, R16, R18 ;  /* 0x0000001011107239 */ /* 0x000fe20000001412 */
[-C--:B------:R-:W-:Y:S01]  /*77b0*/  IMAD R22, R3, R82.reuse, R22 ;  /* 0x0000005203167224 */ /* 0x080fe200078e0216 */
[----:B------:R-:W-:Y:S01]  /*77c0*/  SHF.R.S32.HI R0, RZ, 0x18, R128 ;  /* 0x00000018ff007819 */ /* 0x000fe20000011480 */
[----:B------:R-:W-:Y:S01]  /*77d0*/  IMAD R27, R88, R82, R27 ;  /* 0x00000052581b7224 */ /* 0x000fe200078e021b */
[----:B------:R-:W-:Y:S01]  /*77e0*/  SHF.R.S32.HI R96, RZ, 0x18, R97 ;  /* 0x00000018ff607819 */ /* 0x000fe20000011461 */
[C---:B------:R-:W-:Y:S01]  /*77f0*/  IMAD R26, R78.reuse, R30, RZ ;  /* 0x0000001e4e1a7224 */ /* 0x040fe200078e02ff */
[----:B------:R-:W-:Y:S01]  /*7800*/  SHF.L.U32 R106, R97, 0x8, RZ ;  /* 0x00000008616a7819 */ /* 0x000fe200000006ff */
[----:B------:R-:W-:Y:S01]  /*7810*/  IMAD R24, R5, R82, R24 ;  /* 0x0000005205187224 */ /* 0x000fe200078e0218 */
[----:B------:R-:W-:Y:S01]  /*7820*/  I2IP.S8.S32.SAT R17, R27, R22, RZ ;  /* 0x000000161b117239 */ /* 0x000fe200000014ff */
[----:B------:R-:W-:Y:S01]  /*7830*/  IMAD R31, R78, R31, RZ ;  /* 0x0000001f4e1f7224 */ /* 0x000fe200078e02ff */
[----:B------:R-:W-:Y:S01]  /*7840*/  SHF.R.S32.HI R5, RZ, 0x18, R124 ;  /* 0x00000018ff057819 */ /* 0x000fe2000001147c */
[----:B------:R-:W-:Y:S01]  /*7850*/  IMAD R25, R0, R82, R25 ;  /* 0x0000005200197224 */ /* 0x000fe200078e0219 */
[----:B------:R-:W-:Y:S01]  /*7860*/  I2IP.S8.S32.SAT R17, R21, R20, R17 ;  /* 0x0000001415117239 */ /* 0x000fe20000001411 */
[-C--:B------:R-:W-:Y:S01]  /*7870*/  IMAD R26, R7, R82.reuse, R26 ;  /* 0x00000052071a7224 */ /* 0x080fe200078e021a */
[----:B------:R-:W-:Y:S01]  /*7880*/  SHF.R.S32.HI R0, RZ, 0x18, R125 ;  /* 0x00000018ff007819 */ /* 0x000fe2000001147d */
[----:B------:R-:W-:Y:S01]  /*7890*/  IMAD.MOV.U32 R3, RZ, RZ, R126 ;  /* 0x000000ffff037224 */ /* 0x000fe200078e007e */
[----:B------:R-:W-:Y:S01]  /*78a0*/  SHF.R.S32.HI R7, RZ, 0x18, R118 ;  /* 0x00000018ff077819 */ /* 0x000fe20000011476 */
[----:B------:R-:W-:Y:S01]  /*78b0*/  IMAD R31, R89, R82, R31 ;  /* 0x00000052591f7224 */ /* 0x000fe200078e021f */
[----:B------:R-:W-:Y:S01]  /*78c0*/  SHF.R.S32.HI R97, RZ, 0x18, R98 ;  /* 0x00000018ff617819 */ /* 0x000fe20000011462 */
[----:B------:R-:W-:Y:S01]  /*78d0*/  IMAD R30, R78, R34, RZ ;  /* 0x000000224e1e7224 */ /* 0x000fe200078e02ff */
[----:B------:R-:W-:Y:S01]  /*78e0*/  SHF.L.U32 R103, R98, 0x8, RZ ;  /* 0x0000000862677819 */ /* 0x000fe200000006ff */
[----:B------:R-:W-:Y:S01]  /*78f0*/  IMAD R28, R3, R82, R28 ;  /* 0x00000052031c7224 */ /* 0x000fe200078e021c */
[----:B------:R-:W-:Y:S01]  /*7900*/  I2IP.S8.S32.SAT R18, R31, R26, RZ ;  /* 0x0000001a1f127239 */ /* 0x000fe200000014ff */
[----:B------:R-:W-:Y:S01]  /*7910*/  IMAD R35, R78, R35, RZ ;  /* 0x000000234e237224 */ /* 0x000fe200078e02ff */
[----:B------:R-:W-:Y:S01]  /*7920*/  MOV R3, R123 ;  /* 0x0000007b00037202 */ /* 0x000fe20000000f00 */
[----:B------:R-:W-:Y:S01]  /*7930*/  IMAD R29, R0, R82, R29 ;  /* 0x00000052001d7224 */ /* 0x000fe200078e021d */
[----:B------:R-:W-:Y:S01]  /*7940*/  I2IP.S8.S32.SAT R18, R25, R24, R18 ;  /* 0x0000001819127239 */ /* 0x000fe20000001412 */
[-C--:B------:R-:W-:Y:S01]  /*7950*/  IMAD R30, R5, R82.reuse, R30 ;  /* 0x00000052051e7224 */ /* 0x080fe200078e021e */
[----:B------:R-:W-:Y:S01]  /*7960*/  SHF.R.S32.HI R0, RZ, 0x18, R122 ;  /* 0x00000018ff007819 */ /* 0x000fe2000001147a */
[----:B------:R-:W-:Y:S01]  /*7970*/  IMAD R35, R90, R82, R35 ;  /* 0x000000525a237224 */ /* 0x000fe200078e0223 */
[----:B------:R-:W-:Y:S01]  /*7980*/  MOV R5, R120 ;  /* 0x0000007800057202 */ /* 0x000fe20000000f00 */
[----:B------:R-:W-:Y:S01]  /*7990*/  IMAD R32, R3, R82, R32 ;  /* 0x0000005203207224 */ /* 0x000fe200078e0220 */
[----:B------:R-:W-:Y:S01]  /*79a0*/  SHF.R.S32.HI R3, RZ, 0x18, R121 ;  /* 0x00000018ff037819 */ /* 0x000fe20000011479 */
[C---:B------:R-:W-:Y:S01]  /*79b0*/  IMAD R34, R78.reuse, R38, RZ ;  /* 0x000000264e227224 */ /* 0x040fe200078e02ff */
[----:B------:R-:W-:Y:S01]  /*79c0*/  I2IP.S8.S32.SAT R19, R35, R30, RZ ;  /* 0x0000001e23137239 */ /* 0x000fe200000014ff */
[----:B------:R-:W-:Y:S01]  /*79d0*/  IMAD R39, R78, R39, RZ ;  /* 0x000000274e277224 */ /* 0x000fe200078e02ff */
[----:B------:R-:W-:Y:S01]  /*79e0*/  SHF.R.S32.HI R98, RZ, 0x18, R99 ;  /* 0x00000018ff627819 */ /* 0x000fe20000011463 */
[----:B------:R-:W-:Y:S01]  /*79f0*/  IMAD R33, R0, R82, R33 ;  /* 0x0000005200217224 */ /* 0x000fe200078e0221 */
[----:B------:R-:W-:Y:S01]  /*7a00*/  I2IP.S8.S32.SAT R19, R29, R28, R19 ;  /* 0x0000001c1d137239 */ /* 0x000fe20000001413 */
[-C--:B------:R-:W-:Y:S01]  /*7a10*/  IMAD R34, R3, R82.reuse, R34 ;  /* 0x0000005203227224 */ /* 0x080fe200078e0222 */
[----:B------:R-:W-:Y:S01]  /*7a20*/  SHF.R.S32.HI R0, RZ, 0x18, R119 ;  /* 0x00000018ff007819 */ /* 0x000fe20000011477 */
[----:B------:R-:W-:Y:S01]  /*7a30*/  IMAD R39, R91, R82, R39 ;  /* 0x000000525b277224 */ /* 0x000fe200078e0227 */
[----:B------:R-:W-:Y:S01]  /*7a40*/  MOV R3, R117 ;  /* 0x0000007500037202 */ /* 0x000fe20000000f00 */
[C---:B------:R-:W-:Y:S01]  /*7a50*/  IMAD R38, R78.reuse, R42, RZ ;  /* 0x0000002a4e267224 */ /* 0x040fe200078e02ff */
[----:B------:R1:W-:Y:S01]  /*7a60*/  STS.128 [R172+0x6200], R16 ;  /* 0x00620010ac007388 */ /* 0x0003e20000000c00 */
        /* <DEDUP_REMOVED lines=8> */
[-C--:B------:R-:W-:Y:S01]  /*7af0*/  IMAD R43, R92, R82.reuse, R43 ;  /* 0x000000525c2b7224 */ /* 0x080fe200078e022b */
[----:B------:R-:W-:Y:S01]  /*7b00*/  SHF.R.S32.HI R7, RZ, 0x18, R112 ;  /* 0x00000018ff077819 */ /* 0x000fe20000011470 */
[----:B------:R-:W-:Y:S01]  /*7b10*/  IMAD R40, R3, R82, R40 ;  /* 0x0000005203287224 */ /* 0x000fe200078e0228 */
[----:B------:R-:W-:Y:S01]  /*7b20*/  SHF.R.S32.HI R3, RZ, 0x18, R115 ;  /* 0x00000018ff037819 */ /* 0x000fe20000011473 */
[C---:B------:R-:W-:Y:S01]  /*7b30*/  IMAD R42, R78.reuse, R46, RZ ;  /* 0x0000002e4e2a7224 */ /* 0x040fe200078e02ff */
[----:B------:R-:W-:Y:S01]  /*7b40*/  I2IP.S8.S32.SAT R38, R43, R38, RZ ;  /* 0x000000262b267239 */ /* 0x000fe200000014ff */
[----:B------:R-:W-:Y:S01]  /*7b50*/  IMAD R47, R78, R47, RZ ;  /* 0x0000002f4e2f7224 */ /* 0x000fe200078e02ff */
[----:B------:R-:W-:Y:S01]  /*7b60*/  SHF.L.U32 R100, R99, 0x8, RZ ;  /* 0x0000000863647819 */ /* 0x000fe200000006ff */
[----:B------:R-:W-:Y:S01]  /*7b70*/  IMAD R41, R0, R82, R41 ;  /* 0x0000005200297224 */ /* 0x000fe200078e0229 */
[----:B------:R-:W-:Y:S01]  /*7b80*/  I2IP.S8.S32.SAT R33, R37, R36, R38 ;  /* 0x0000002425217239 */ /* 0x000fe20000001426 */
[-C--:B------:R-:W-:Y:S01]  /*7b90*/  IMAD R42, R3, R82.reuse, R42 ;  /* 0x00000052032a7224 */ /* 0x080fe200078e022a */
[----:B------:R-:W-:Y:S01]  /*7ba0*/  SHF.R.S32.HI R0, RZ, 0x18, R113 ;  /* 0x00000018ff007819 */ /* 0x000fe20000011471 */
[----:B------:R-:W-:Y:S01]  /*7bb0*/  IMAD R47, R93, R82, R47 ;  /* 0x000000525d2f7224 */ /* 0x000fe200078e022f */
[----:B------:R-:W-:Y:S01]  /*7bc0*/  IADD3 R76, PT, PT, R76, 0x1, RZ ;  /* 0x000000014c4c7810 */ /* 0x000fe20007ffe0ff */
[C---:B------:R-:W-:Y:S02]  /*7bd0*/  IMAD R46, R78.reuse, R50, RZ ;  /* 0x000000324e2e7224 */ /* 0x040fe400078e02ff */
        /* <DEDUP_REMOVED lines=8> */
[----:B------:R-:W-:Y:S02]  /*7c60*/  IMAD.MOV.U32 R3, RZ, RZ, R111 ;  /* 0x000000ffff037224 */ /* 0x000fe400078e006f */
[-C--:B------:R-:W-:Y:S02]  /*7c70*/  IMAD R51, R94, R82.reuse, R51 ;  /* 0x000000525e337224 */ /* 0x080fe400078e0233 */
[----:B------:R-:W-:Y:S01]  /*7c80*/  IMAD R48, R3, R82, R48 ;  /* 0x0000005203307224 */ /* 0x000fe200078e0230 */
[----:B------:R-:W-:Y:S01]  /*7c90*/  SHF.R.S32.HI R3, RZ, 0x18, R109 ;  /* 0x00000018ff037819 */ /* 0x000fe2000001146d */
[C---:B------:R-:W-:Y:S01]  /*7ca0*/  IMAD R50, R78.reuse, R54, RZ ;  /* 0x000000364e327224 */ /* 0x040fe200078e02ff */
[----:B------:R-:W-:Y:S01]  /*7cb0*/  I2IP.S8.S32.SAT R35, R51, R46, RZ ;  /* 0x0000002e33237239 */ /* 0x000fe200000014ff */
[----:B------:R-:W-:Y:S02]  /*7cc0*/  IMAD R55, R78, R55, RZ ;  /* 0x000000374e377224 */ /* 0x000fe400078e02ff */
[----:B------:R-:W-:Y:S01]  /*7cd0*/  IMAD R49, R0, R82, R49 ;  /* 0x0000005200317224 */ /* 0x000fe200078e0231 */
[----:B------:R-:W-:Y:S01]  /*7ce0*/  I2IP.S8.S32.SAT R35, R45, R44, R35 ;  /* 0x0000002c2d237239 */ /* 0x000fe20000001423 */
[-C--:B------:R-:W-:Y:S01]  /*7cf0*/  IMAD R50, R3, R82.reuse, R50 ;  /* 0x0000005203327224 */ /* 0x080fe200078e0232 */
[----:B------:R-:W-:Y:S01]  /*7d00*/  SHF.R.S32.HI R0, RZ, 0x18, R107 ;  /* 0x00000018ff007819 */ /* 0x000fe2000001146b */
[----:B------:R-:W-:Y:S01]  /*7d10*/  IMAD R55, R95, R82, R55 ;  /* 0x000000525f377224 */ /* 0x000fe200078e0237 */
[----:B------:R-:W-:Y:S01]  /*7d20*/  SHF.R.S32.HI R3, RZ, 0x18, R106 ;  /* 0x00000018ff037819 */ /* 0x000fe2000001146a */
        /* <DEDUP_REMOVED lines=11> */
[----:B------:R-:W-:Y:S01]  /*7de0*/  SHF.R.S32.HI R3, RZ, 0x18, R103 ;  /* 0x00000018ff037819 */ /* 0x000fe20000011467 */
[----:B------:R-:W-:Y:S02]  /*7df0*/  IMAD R58, R78, R62, RZ ;  /* 0x0000003e4e3a7224 */ /* 0x000fe400078e02ff */
[----:B------:R-:W-:Y:S01]  /*7e00*/  IMAD R56, R5, R82, R56 ;  /* 0x0000005205387224 */ /* 0x000fe200078e0238 */
[----:B------:R-:W-:Y:S01]  /*7e10*/  MOV R5, R102 ;  /* 0x0000006600057202 */ /* 0x000fe20000000f00 */
[----:B------:R-:W-:Y:S01]  /*7e20*/  IMAD R57, R0, R82, R57 ;  /* 0x0000005200397224 */ /* 0x000fe200078e0239 */
[----:B------:R-:W-:Y:S01]  /*7e30*/  SHF.R.S32.HI R0, RZ, 0x18, R101 ;  /* 0x00000018ff007819 */ /* 0x000fe20000011465 */
[C---:B------:R-:W-:Y:S01]  /*7e40*/  IMAD R63, R78.reuse, R63, RZ ;  /* 0x0000003f4e3f7224 */ /* 0x040fe200078e02ff */
[----:B------:R-:W-:Y:S01]  /*7e50*/  I2IP.S8.S32.SAT R54, R59, R54, RZ ;  /* 0x000000363b367239 */ /* 0x000fe200000014ff */
[-C--:B------:R-:W-:Y:S01]  /*7e60*/  IMAD R58, R3, R82.reuse, R58 ;  /* 0x00000052033a7224 */ /* 0x080fe200078e023a */
[----:B------:R-:W-:Y:S01]  /*7e70*/  SHF.R.S32.HI R3, RZ, 0x18, R100 ;  /* 0x00000018ff037819 */ /* 0x000fe20000011464 */
[----:B------:R-:W-:Y:S01]  /*7e80*/  IMAD R63, R97, R82, R63 ;  /* 0x00000052613f7224 */ /* 0x000fe200078e023f */
[----:B------:R-:W-:Y:S01]  /*7e90*/  I2IP.S8.S32.SAT R49, R53, R52, R54 ;  /* 0x0000003435317239 */ /* 0x000fe20000001436 */
        /* <DEDUP_REMOVED lines=19> */
[----:B------:R-:W-:Y:S02]  /*7fd0*/  UIADD3 UR8, UP0, UPT, UR52, 0x680, URZ ;  /* 0x0000068034087890 */ /* 0x000fe4000ff1e0ff */
[----:B------:R-:W-:Y:S02]  /*7fe0*/  UIADD3 UR5, UPT, UPT, UR41, 0x40, URZ ;  /* 0x0000004029057890 */ /* 0x000fe4000fffe0ff */
[----:B------:R-:W-:Y:S02]  /*7ff0*/  UIADD3 UR4, UPT, UPT, UR49, 0x6200, URZ ;  /* 0x0000620031047890 */ /* 0x000fe4000fffe0ff */
[----:B------:R-:W-:Y:S01]  /*8000*/  UIADD3.X UR9, UPT, UPT, URZ, UR53, URZ, UP0, !UPT ;  /* 0x00000035ff097290 */ /* 0x000fe200087fe4ff */
[----:B------:R-:W-:Y:S01]  /*8010*/  UMOV UR6, UR42 ;  /* 0x0000002a00067c82 */ /* 0x000fe20008000000 */
[----:B------:R-:W-:Y:S07]  /*8020*/  UMOV UR7, UR36 ;  /* 0x0000002400077c82 */ /* 0x000fee0008000000 */
[----:B------:R2:W-:Y:S01]  /*8030*/  UTMASTG.3D [UR4], [UR8] ;  /* 0x00000004080073b5 */ /* 0x0005e20008010000 */
[----:B------:R0:W-:Y:S01]  /*8040*/  UTMACMDFLUSH ;  /* 0x00000000000079b7 */ /* 0x0001e20000000000 */
[----:B--2---:R-:W-:Y:S04]  /*8050*/  DEPBAR.LE SB0, 0x1 ;  /* 0x000080400000791a */ /* 0x004fe80000000000 */
.L_x_102:
[----:B------:R-:W-:Y:S05]  /*8060*/  BSYNC.RECONVERGENT B0 ;  /* 0x0000000000007941 */ /* 0x000fea0003800200 */
.L_x_101:
[----:B------:R-:W-:Y:S01]  /*8070*/  BAR.SYNC.DEFER_BLOCKING 0x1, 0x80 ;  /* 0x0042000000007b1d */ /* 0x000fe20000010000 */
[----:B------:R-:W-:Y:S01]  /*8080*/  ISETP.NE.AND P2, PT, R168, RZ, PT ;  /* 0x000000ffa800720c */ /* 0x000fe20003f45270 */
[----:B------:R-:W-:Y:S01]  /*8090*/  IMAD.IADD R20, R75, 0x1, R150 ;  /* 0x000000014b147824 */ /* 0x000fe200078e0296 */
[----:B------:R-:W-:Y:S01]  /*80a0*/  ISETP.NE.AND P0, PT, R169, 0x2, PT ;  /* 0x00000002a900780c */ /* 0x000fe20003f05270 */
[----:B------:R-:W-:Y:S01]  /*80b0*/  IMAD.IADD R21, R77, 0x1, R152 ;  /* 0x000000014d157824 */ /* 0x000fe200078e0298 */
[----:B------:R-:W-:Y:S02]  /*80c0*/  ISETP.NE.AND P1, PT, R76, 0x4, PT ;  /* 0x000000044c00780c */ /* 0x000fe40003f25270 */
[----:B------:R-:W-:Y:S02]  /*80d0*/  SEL R0, RZ, 0x1, P0 ;  /* 0x00000001ff007807 */ /* 0x000fe40000000000 */
[----:B------:R-:W-:Y:S02]  /*80e0*/  SEL R3, RZ, 0x1, P1 ;  /* 0x00000001ff037807 */ /* 0x000fe40000800000 */
[----:B------:R-:W-:Y:S02]  /*80f0*/  LOP3.LUT R161, R161, R0, RZ, 0x3c, !PT ;  /* 0x00000000a1a17212 */ /* 0x000fe400078e3cff */
[----:B------:R-:W-:Y:S02]  /*8100*/  LOP3.LUT R162, R162, R3, RZ, 0x3c, !PT ;  /* 0x00000003a2a27212 */ /* 0x000fe400078e3cff */
[----:B------:R-:W-:Y:S02]  /*8110*/  @P2 R2UR UR36, R158 ;  /* 0x000000009e2422ca */ /* 0x000fe400000e0000 */
[----:B------:R-:W-:Y:S02]  /*8120*/  SEL R169, R169, RZ, P0 ;  /* 0x000000ffa9a97207 */ /* 0x000fe40000000000 */
[----:B------:R-:W-:Y:S01]  /*8130*/  SEL R76, R76, RZ, P1 ;  /* 0x000000ff4c4c7207 */ /* 0x000fe20000800000 */
[----:B------:R-:W-:Y:S10]  /*8140*/  @P2 BRA `(.L_x_103) ;  /* 0xffffffc400842947 */ /* 0x000ff4000383ffff */
[----:B------:R-:W-:Y:S05]  /*8150*/  EXIT ;  /* 0x000000000000794d */ /* 0x000fea0003800000 */
.L_x_19:
[----:B--2---:R2:W1:Y:S02]  /*8160*/  SYNCS.PHASECHK.TRANS64.TRYWAIT P0, [R3+URZ+0xd0], R2 ;  /* 0x0000d002030075a7 */ /* 0x00446400080011ff */
[----:B-1----:R-:W-:Y:S05]  /*8170*/  @!P0 NANOSLEEP.SYNCS 0x989680 ;  /* 0x009896800000895d */ /* 0x002fea0003900000 */
[----:B------:R-:W1:Y:S02]  /*8180*/  @!P0 SYNCS.PHASECHK.TRANS64 P0, [R3+URZ+0xd0], R2 ;  /* 0x0000d002030085a7 */ /* 0x000e6400080010ff */
[----:B-1----:R-:W-:Y:S05]  /*8190*/  @!P0 BRA `(.L_x_19) ;  /* 0xfffffffc00f08947 */ /* 0x002fea000383ffff */
[----:B------:R-:W-:Y:S05]  /*81a0*/  BRA `(.L_x_104) ;  /* 0xffffff9000f87947 */ /* 0x000fea000383ffff */
.L_x_22:
[----:B-1----:R-:W-:-:S07]  /*81b0*/  MOV R2, UR33 ;  /* 0x0000002100027c02 */ /* 0x002fce0008000f00 */
.L_x_105:
[----:B-1----:R1:W2:Y:S02]  /*81c0*/  SYNCS.PHASECHK.TRANS64.TRYWAIT P0, [R2+URZ+0x18], R5 ;  /* 0x00001805020075a7 */ /* 0x0022a400080011ff */
[----:B--2---:R-:W-:Y:S05]  /*81d0*/  @!P0 NANOSLEEP.SYNCS 0x989680 ;  /* 0x009896800000895d */ /* 0x004fea0003900000 */
[----:B------:R-:W2:Y:S02]  /*81e0*/  @!P0 SYNCS.PHASECHK.TRANS64 P0, [R2+URZ+0x18], R5 ;  /* 0x00001805020085a7 */ /* 0x000ea400080010ff */
[----:B--2---:R-:W-:Y:S05]  /*81f0*/  @!P0 BRA `(.L_x_105) ;  /* 0xfffffffc00f08947 */ /* 0x004fea000383ffff */
[----:B------:R-:W-:Y:S05]  /*8200*/  BRA `(.L_x_21) ;  /* 0xffffff9400487947 */ /* 0x000fea000383ffff */
.L_x_28:
[----:B-1----:R-:W-:-:S07]  /*8210*/  MOV R2, UR17 ;  /* 0x0000001100027c02 */ /* 0x002fce0008000f00 */
.L_x_106:
[----:B-1----:R1:W2:Y:S02]  /*8220*/  SYNCS.PHASECHK.TRANS64.TRYWAIT P0, [R2+URZ+0x18], R5 ;  /* 0x00001805020075a7 */ /* 0x0022a400080011ff */
[----:B--2---:R-:W-:Y:S05]  /*8230*/  @!P0 NANOSLEEP.SYNCS 0x989680 ;  /* 0x009896800000895d */ /* 0x004fea0003900000 */
[----:B------:R-:W2:Y:S02]  /*8240*/  @!P0 SYNCS.PHASECHK.TRANS64 P0, [R2+URZ+0x18], R5 ;  /* 0x00001805020085a7 */ /* 0x000ea400080010ff */
[----:B--2---:R-:W-:Y:S05]  /*8250*/  @!P0 BRA `(.L_x_106) ;  /* 0xfffffffc00f08947 */ /* 0x004fea000383ffff */
[----:B------:R-:W-:Y:S05]  /*8260*/  BRA `(.L_x_27) ;  /* 0xffffff9400ec7947 */ /* 0x000fea000383ffff */
.L_x_32:
[----:B-1----:R1:W2:Y:S02]  /*8270*/  SYNCS.PHASECHK.TRANS64.TRYWAIT P0, [R2+URZ+0x60], R3 ;  /* 0x00006003020075a7 */ /* 0x0022a400080011ff */
[----:B--2---:R-:W-:Y:S05]  /*8280*/  @!P0 NANOSLEEP.SYNCS 0x989680 ;  /* 0x009896800000895d */ /* 0x004fea0003900000 */
[----:B------:R-:W2:Y:S02]  /*8290*/  @!P0 SYNCS.PHASECHK.TRANS64 P0, [R2+URZ+0x60], R3 ;  /* 0x00006003020085a7 */ /* 0x000ea400080010ff */
[----:B--2---:R-:W-:Y:S05]  /*82a0*/  @!P0 BRA `(.L_x_32) ;  /* 0xfffffffc00f08947 */ /* 0x004fea000383ffff */
[----:B------:R-:W-:Y:S05]  /*82b0*/  BRA `(.L_x_107) ;  /* 0xffffff9800787947 */ /* 0x000fea000383ffff */
.L_x_36:
[----:B----4-:R-:W-:-:S07]  /*82c0*/  MOV R0, UR5 ;  /* 0x0000000500007c02 */ /* 0x010fce0008000f00 */
.L_x_108:
[----:B-1----:R1:W2:Y:S02]  /*82d0*/  SYNCS.PHASECHK.TRANS64.TRYWAIT P0, [R0+URZ], R3 ;  /* 0x00000003000075a7 */ /* 0x0022a400080011ff */
[----:B--2---:R-:W-:Y:S05]  /*82e0*/  @!P0 NANOSLEEP.SYNCS 0x989680 ;  /* 0x009896800000895d */ /* 0x004fea0003900000 */
[----:B------:R-:W2:Y:S02]  /*82f0*/  @!P0 SYNCS.PHASECHK.TRANS64 P0, [R0+URZ], R3 ;  /* 0x00000003000085a7 */ /* 0x000ea400080010ff */
[----:B--2---:R-:W-:Y:S05]  /*8300*/  @!P0 BRA `(.L_x_108) ;  /* 0xfffffffc00f08947 */ /* 0x004fea000383ffff */
[----:B------:R-:W-:Y:S05]  /*8310*/  BRA `(.L_x_109) ;  /* 0xffffff9c00e87947 */ /* 0x000fea000383ffff */
.L_x_37:
[----:B----4-:R-:W-:-:S07]  /*8320*/  MOV R0, UR5 ;  /* 0x0000000500007c02 */ /* 0x010fce0008000f00 */
.L_x_110:
[----:B-1----:R1:W2:Y:S02]  /*8330*/  SYNCS.PHASECHK.TRANS64.TRYWAIT P0, [R0+URZ], R3 ;  /* 0x00000003000075a7 */ /* 0x0022a400080011ff */
[----:B--2---:R-:W-:Y:S05]  /*8340*/  @!P0 NANOSLEEP.SYNCS 0x989680 ;  /* 0x009896800000895d */ /* 0x004fea0003900000 */
[----:B------:R-:W2:Y:S02]  /*8350*/  @!P0 SYNCS.PHASECHK.TRANS64 P0, [R0+URZ], R3 ;  /* 0x00000003000085a7 */ /* 0x000ea400080010ff */
[----:B--2---:R-:W-:Y:S05]  /*8360*/  @!P0 BRA `(.L_x_110) ;  /* 0xfffffffc00f08947 */ /* 0x004fea000383ffff */
[----:B------:R-:W-:Y:S05]  /*8370*/  BRA `(.L_x_111) ;  /* 0xffffff9c00f47947 */ /* 0x000fea000383ffff */
.L_x_40:
[----:B-1----:R1:W2:Y:S02]  /*8380*/  SYNCS.PHASECHK.TRANS64.TRYWAIT P0, [R0+URZ+0xc0], R5 ;  /* 0x0000c005000075a7 */ /* 0x0022a400080011ff */
[----:B--2---:R-:W-:Y:S05]  /*8390*/  @!P0 NANOSLEEP.SYNCS 0x989680 ;  /* 0x009896800000895d */ /* 0x004fea0003900000 */
[----:B------:R-:W2:Y:S02]  /*83a0*/  @!P0 SYNCS.PHASECHK.TRANS64 P0, [R0+URZ+0xc0], R5 ;  /* 0x0000c005000085a7 */ /* 0x000ea400080010ff */
[----:B--2---:R-:W-:Y:S05]  /*83b0*/  @!P0 BRA `(.L_x_40) ;  /* 0xfffffffc00f08947 */ /* 0x004fea000383ffff */
[----:B------:R-:W-:Y:S05]  /*83c0*/  BRA `(.L_x_112) ;  /* 0xffffffa000507947 */ /* 0x000fea000383ffff */
.L_x_41:
[----:B------:R-:W-:-:S07]  /*83d0*/  MOV R0, UR5 ;  /* 0x0000000500007c02 */ /* 0x000fce0008000f00 */
.L_x_113:
[----:B-1----:R1:W2:Y:S02]  /*83e0*/  SYNCS.PHASECHK.TRANS64.TRYWAIT P0, [R0+URZ+0x70], R5 ;  /* 0x00007005000075a7 */ /* 0x0022a400080011ff */
[----:B--2---:R-:W-:Y:S05]  /*83f0*/  @!P0 NANOSLEEP.SYNCS 0x989680 ;  /* 0x009896800000895d */ /* 0x004fea0003900000 */
[----:B------:R-:W2:Y:S02]  /*8400*/  @!P0 SYNCS.PHASECHK.TRANS64 P0, [R0+URZ+0x70], R5 ;  /* 0x00007005000085a7 */ /* 0x000ea400080010ff */
[----:B--2---:R-:W-:Y:S05]  /*8410*/  @!P0 BRA `(.L_x_113) ;  /* 0xfffffffc00f08947 */ /* 0x004fea000383ffff */
[----:B------:R-:W-:Y:S05]  /*8420*/  BRA `(.L_x_114) ;  /* 0xffffffa000607947 */ /* 0x000fea000383ffff */
.L_x_42:
[----:B-1----:R1:W2:Y:S02]  /*8430*/  SYNCS.PHASECHK.TRANS64.TRYWAIT P1, [R0+URZ+0x60], R5 ;  /* 0x00006005000075a7 */ /* 0x0022a400080211ff */
[----:B--2---:R-:W-:Y:S05]  /*8440*/  @!P1 NANOSLEEP.SYNCS 0x989680 ;  /* 0x009896800000995d */ /* 0x004fea0003900000 */
[----:B------:R-:W2:Y:S02]  /*8450*/  @!P1 SYNCS.PHASECHK.TRANS64 P1, [R0+URZ+0x60], R5 ;  /* 0x00006005000095a7 */ /* 0x000ea400080210ff */
[----:B--2---:R-:W-:Y:S05]  /*8460*/  @!P1 BRA `(.L_x_42) ;  /* 0xfffffffc00f09947 */ /* 0x004fea000383ffff */
[----:B------:R-:W-:Y:S05]  /*8470*/  BRA `(.L_x_115) ;  /* 0xffffffa000907947 */ /* 0x000fea000383ffff */
.L_x_45:
[----:B------:R-:W-:-:S07]  /*8480*/  MOV R0, UR5 ;  /* 0x0000000500007c02 */ /* 0x000fce0008000f00 */
.L_x_116:
[----:B-1----:R1:W2:Y:S02]  /*8490*/  SYNCS.PHASECHK.TRANS64.TRYWAIT P0, [R0+URZ+0x70], R3 ;  /* 0x00007003000075a7 */ /* 0x0022a400080011ff */
[----:B--2---:R-:W-:Y:S05]  /*84a0*/  @!P0 NANOSLEEP.SYNCS 0x989680 ;  /* 0x009896800000895d */ /* 0x004fea0003900000 */
[----:B------:R-:W2:Y:S02]  /*84b0*/  @!P0 SYNCS.PHASECHK.TRANS64 P0, [R0+URZ+0x70], R3 ;  /* 0x00007003000085a7 */ /* 0x000ea400080010ff */
[----:B--2---:R-:W-:Y:S05]  /*84c0*/  @!P0 BRA `(.L_x_116) ;  /* 0xfffffffc00f08947 */ /* 0x004fea000383ffff */
[----:B------:R-:W-:Y:S05]  /*84d0*/  BRA `(.L_x_44) ;  /* 0xffffffa000e47947 */ /* 0x000fea000383ffff */
.L_x_52:
[----:B-1----:R1:W2:Y:S02]  /*84e0*/  SYNCS.PHASECHK.TRANS64.TRYWAIT P1, [R0+URZ+0x60], R5 ;  /* 0x00006005000075a7 */ /* 0x0022a400080211ff */
[----:B--2---:R-:W-:Y:S05]  /*84f0*/  @!P1 NANOSLEEP.SYNCS 0x989680 ;  /* 0x009896800000995d */ /* 0x004fea0003900000 */
[----:B------:R-:W2:Y:S02]  /*8500*/  @!P1 SYNCS.PHASECHK.TRANS64 P1, [R0+URZ+0x60], R5 ;  /* 0x00006005000095a7 */ /* 0x000ea400080210ff */
[----:B--2---:R-:W-:Y:S05]  /*8510*/  @!P1 BRA `(.L_x_52) ;  /* 0xfffffffc00f09947 */ /* 0x004fea000383ffff */
[----:B------:R-:W-:Y:S05]  /*8520*/  BRA `(.L_x_117) ;  /* 0xffffffa800447947 */ /* 0x000fea000383ffff */
.L_x_53:
[----:B------:R-:W-:-:S07]  /*8530*/  MOV R3, UR8 ;  /* 0x0000000800037c02 */ /* 0x000fce0008000f00 */
.L_x_118:
[----:B-1----:R1:W2:Y:S02]  /*8540*/  SYNCS.PHASECHK.TRANS64.TRYWAIT P0, [R3+URZ+0xa0], R0 ;  /* 0x0000a000030075a7 */ /* 0x0022a400080011ff */
[----:B--2---:R-:W-:Y:S05]  /*8550*/  @!P0 NANOSLEEP.SYNCS 0x989680 ;  /* 0x009896800000895d */ /* 0x004fea0003900000 */
[----:B------:R-:W2:Y:S02]  /*8560*/  @!P0 SYNCS.PHASECHK.TRANS64 P0, [R3+URZ+0xa0], R0 ;  /* 0x0000a000030085a7 */ /* 0x000ea400080010ff */
[----:B--2---:R-:W-:Y:S05]  /*8570*/  @!P0 BRA `(.L_x_118) ;  /* 0xfffffffc00f08947 */ /* 0x004fea000383ffff */
[----:B------:R-:W-:Y:S05]  /*8580*/  BRA `(.L_x_119) ;  /* 0xffffffa8007c7947 */ /* 0x000fea000383ffff */
.L_x_56:
[----:B------:R-:W-:Y:S07]  /*8590*/  MOV R0, UR7 ;  /* 0x0000000700007c02 */ /* 0x000fee0008000f00 */
.L_x_120:
[----:B-1----:R1:W2:Y:S02]  /*85a0*/  SYNCS.PHASECHK.TRANS64.TRYWAIT P0, [R0+URZ], R3 ;  /* 0x00000003000075a7 */ /* 0x0022a400080011ff */
[----:B--2---:R-:W-:Y:S05]  /*85b0*/  @!P0 NANOSLEEP.SYNCS 0x989680 ;  /* 0x009896800000895d */ /* 0x004fea0003900000 */
[----:B------:R-:W2:Y:S02]  /*85c0*/  @!P0 SYNCS.PHASECHK.TRANS64 P0, [R0+URZ], R3 ;  /* 0x00000003000085a7 */ /* 0x000ea400080010ff */
[----:B--2---:R-:W-:Y:S05]  /*85d0*/  @!P0 BRA `(.L_x_120) ;  /* 0xfffffffc00f08947 */ /* 0x004fea000383ffff */
[----:B------:R-:W-:Y:S05]  /*85e0*/  BRA `(.L_x_55) ;  /* 0xffffffa800987947 */ /* 0x000fea000383ffff */
.L_x_59:
[----:B------:R-:W-:-:S07]  /*85f0*/  MOV R0, UR5 ;  /* 0x0000000500007c02 */ /* 0x000fce0008000f00 */
.L_x_121:
[----:B--2---:R2:W3:Y:S02]  /*8600*/  SYNCS.PHASECHK.TRANS64.TRYWAIT P0, [R0+URZ], R3 ;  /* 0x00000003000075a7 */ /* 0x0044e400080011ff */
[----:B---3--:R-:W-:Y:S05]  /*8610*/  @!P0 NANOSLEEP.SYNCS 0x989680 ;  /* 0x009896800000895d */ /* 0x008fea0003900000 */
[----:B------:R-:W3:Y:S02]  /*8620*/  @!P0 SYNCS.PHASECHK.TRANS64 P0, [R0+URZ], R3 ;  /* 0x00000003000085a7 */ /* 0x000ee400080010ff */
[----:B---3--:R-:W-:Y:S05]  /*8630*/  @!P0 BRA `(.L_x_121) ;  /* 0xfffffffc00f08947 */ /* 0x008fea000383ffff */
[----:B------:R-:W-:Y:S05]  /*8640*/  BRA `(.L_x_122) ;  /* 0xffffffac004c7947 */ /* 0x000fea000383ffff */
.L_x_60:
[----:B------:R-:W-:-:S07]  /*8650*/  MOV R0, UR5 ;  /* 0x0000000500007c02 */ /* 0x000fce0008000f00 */
.L_x_123:
[----:B-1----:R1:W2:Y:S02]  /*8660*/  SYNCS.PHASECHK.TRANS64.TRYWAIT P0, [R0+URZ], R3 ;  /* 0x00000003000075a7 */ /* 0x0022a400080011ff */
[----:B--2---:R-:W-:Y:S05]  /*8670*/  @!P0 NANOSLEEP.SYNCS 0x989680 ;  /* 0x009896800000895d */ /* 0x004fea0003900000 */
[----:B------:R-:W2:Y:S02]  /*8680*/  @!P0 SYNCS.PHASECHK.TRANS64 P0, [R0+URZ], R3 ;  /* 0x00000003000085a7 */ /* 0x000ea400080010ff */
[----:B--2---:R-:W-:Y:S05]  /*8690*/  @!P0 BRA `(.L_x_123) ;  /* 0xfffffffc00f08947 */ /* 0x004fea000383ffff */
[----:B------:R-:W-:Y:S05]  /*86a0*/  BRA `(.L_x_124) ;  /* 0xffffffac00587947 */ /* 0x000fea000383ffff */
.L_x_61:
[----:B------:R-:W-:-:S07]  /*86b0*/  MOV R0, UR5 ;  /* 0x0000000500007c02 */ /* 0x000fce0008000f00 */
.L_x_125:
[----:B-1----:R1:W2:Y:S02]  /*86c0*/  SYNCS.PHASECHK.TRANS64.TRYWAIT P0, [R0+URZ], R3 ;  /* 0x00000003000075a7 */ /* 0x0022a400080011ff */
[----:B--2---:R-:W-:Y:S05]  /*86d0*/  @!P0 NANOSLEEP.SYNCS 0x989680 ;  /* 0x009896800000895d */ /* 0x004fea0003900000 */
[----:B------:R-:W2:Y:S02]  /*86e0*/  @!P0 SYNCS.PHASECHK.TRANS64 P0, [R0+URZ], R3 ;  /* 0x00000003000085a7 */ /* 0x000ea400080010ff */
[----:B--2---:R-:W-:Y:S05]  /*86f0*/  @!P0 BRA `(.L_x_125) ;  /* 0xfffffffc00f08947 */ /* 0x004fea000383ffff */
[----:B------:R-:W-:Y:S05]  /*8700*/  BRA `(.L_x_126) ;  /* 0xffffffac00647947 */ /* 0x000fea000383ffff */
.L_x_62:
[----:B------:R-:W-:-:S07]  /*8710*/  MOV R0, UR7 ;  /* 0x0000000700007c02 */ /* 0x000fce0008000f00 */
.L_x_127:
[----:B-1----:R1:W2:Y:S02]  /*8720*/  SYNCS.PHASECHK.TRANS64.TRYWAIT P0, [R0+URZ], R3 ;  /* 0x00000003000075a7 */ /* 0x0022a400080011ff */
[----:B--2---:R-:W-:Y:S05]  /*8730*/  @!P0 NANOSLEEP.SYNCS 0x989680 ;  /* 0x009896800000895d */ /* 0x004fea0003900000 */
[----:B------:R-:W2:Y:S02]  /*8740*/  @!P0 SYNCS.PHASECHK.TRANS64 P0, [R0+URZ], R3 ;  /* 0x00000003000085a7 */ /* 0x000ea400080010ff */
[----:B--2---:R-:W-:Y:S05]  /*8750*/  @!P0 BRA `(.L_x_127) ;  /* 0xfffffffc00f08947 */ /* 0x004fea000383ffff */
[----:B------:R-:W-:Y:S05]  /*8760*/  BRA `(.L_x_128) ;  /* 0xffffffac00707947 */ /* 0x000fea000383ffff */
.L_x_67:
[----:B--2---:R2:W3:Y:S02]  /*8770*/  SYNCS.PHASECHK.TRANS64.TRYWAIT P0, [R0+URZ+0x60], R3 ;  /* 0x00006003000075a7 */ /* 0x0044e400080011ff */
[----:B---3--:R-:W-:Y:S05]  /*8780*/  @!P0 NANOSLEEP.SYNCS 0x989680 ;  /* 0x009896800000895d */ /* 0x008fea0003900000 */
[----:B------:R-:W3:Y:S02]  /*8790*/  @!P0 SYNCS.PHASECHK.TRANS64 P0, [R0+URZ+0x60], R3 ;  /* 0x00006003000085a7 */ /* 0x000ee400080010ff */
[----:B---3--:R-:W-:Y:S05]  /*87a0*/  @!P0 BRA `(.L_x_67) ;  /* 0xfffffffc00f08947 */ /* 0x008fea000383ffff */
[----:B------:R-:W-:Y:S05]  /*87b0*/  BRA `(.L_x_129) ;  /* 0xffffffb000747947 */ /* 0x000fea000383ffff */
.L_x_70:
[----:B------:R-:W-:Y:S07]  /*87c0*/  MOV R0, UR7 ;  /* 0x0000000700007c02 */ /* 0x000fee0008000f00 */
.L_x_130:
[----:B--2---:R2:W3:Y:S02]  /*87d0*/  SYNCS.PHASECHK.TRANS64.TRYWAIT P0, [R0+URZ+0x58], R3 ;  /* 0x00005803000075a7 */ /* 0x0044e400080011ff */
[----:B---3--:R-:W-:Y:S05]  /*87e0*/  @!P0 NANOSLEEP.SYNCS 0x989680 ;  /* 0x009896800000895d */ /* 0x008fea0003900000 */
[----:B------:R-:W3:Y:S02]  /*87f0*/  @!P0 SYNCS.PHASECHK.TRANS64 P0, [R0+URZ+0x58], R3 ;  /* 0x00005803000085a7 */ /* 0x000ee400080010ff */
[----:B---3--:R-:W-:Y:S05]  /*8800*/  @!P0 BRA `(.L_x_130) ;  /* 0xfffffffc00f08947 */ /* 0x008fea000383ffff */
[----:B------:R-:W-:Y:S05]  /*8810*/  BRA `(.L_x_69) ;  /* 0xffffffb400547947 */ /* 0x000fea000383ffff */
.L_x_73:
[----:B--2---:R-:W-:Y:S07]  /*8820*/  MOV R3, UR7 ;  /* 0x0000000700037c02 */ /* 0x004fee0008000f00 */
.L_x_131:
[----:B-1----:R1:W2:Y:S02]  /*8830*/  SYNCS.PHASECHK.TRANS64.TRYWAIT P0, [R3+URZ+0x40], R12 ;  /* 0x0000400c030075a7 */ /* 0x0022a400080011ff */
[----:B--2---:R-:W-:Y:S05]  /*8840*/  @!P0 NANOSLEEP.SYNCS 0x989680 ;  /* 0x009896800000895d */ /* 0x004fea0003900000 */
[----:B------:R-:W2:Y:S02]  /*8850*/  @!P0 SYNCS.PHASECHK.TRANS64 P0, [R3+URZ+0x40], R12 ;  /* 0x0000400c030085a7 */ /* 0x000ea400080010ff */
[----:B--2---:R-:W-:Y:S05]  /*8860*/  @!P0 BRA `(.L_x_131) ;  /* 0xfffffffc00f08947 */ /* 0x004fea000383ffff */
[----:B------:R-:W-:Y:S05]  /*8870*/  BRA `(.L_x_132) ;  /* 0xffffffb400cc7947 */ /* 0x000fea000383ffff */
.L_x_74:
[----:B------:R-:W-:Y:S07]  /*8880*/  MOV R3, UR7 ;  /* 0x0000000700037c02 */ /* 0x000fee0008000f00 */
.L_x_133:
[----:B-1----:R1:W2:Y:S02]  /*8890*/  SYNCS.PHASECHK.TRANS64.TRYWAIT P0, [R3+URZ+0x48], R12 ;  /* 0x0000480c030075a7 */ /* 0x0022a400080011ff */
[----:B--2---:R-:W-:Y:S05]  /*88a0*/  @!P0 NANOSLEEP.SYNCS 0x989680 ;  /* 0x009896800000895d */ /* 0x004fea0003900000 */
[----:B------:R-:W2:Y:S02]  /*88b0*/  @!P0 SYNCS.PHASECHK.TRANS64 P0, [R3+URZ+0x48], R12 ;  /* 0x0000480c030085a7 */ /* 0x000ea400080010ff */
[----:B--2---:R-:W-:Y:S05]  /*88c0*/  @!P0 BRA `(.L_x_133) ;  /* 0xfffffffc00f08947 */ /* 0x004fea000383ffff */
[----:B------:R-:W-:Y:S05]  /*88d0*/  BRA `(.L_x_134) ;  /* 0xffffffb8004c7947 */ /* 0x000fea000383ffff */
.L_x_76:
[----:B------:R-:W-:-:S07]  /*88e0*/  MOV R0, UR7 ;  /* 0x0000000700007c02 */ /* 0x000fce0008000f00 */
.L_x_135:
[----:B-1----:R1:W3:Y:S02]  /*88f0*/  SYNCS.PHASECHK.TRANS64.TRYWAIT P0, [R0+URZ+0x40], R3 ;  /* 0x00004003000075a7 */ /* 0x0022e400080011ff */
[----:B---3--:R-:W-:Y:S05]  /*8900*/  @!P0 NANOSLEEP.SYNCS 0x989680 ;  /* 0x009896800000895d */ /* 0x008fea0003900000 */
[----:B------:R-:W3:Y:S02]  /*8910*/  @!P0 SYNCS.PHASECHK.TRANS64 P0, [R0+URZ+0x40], R3 ;  /* 0x00004003000085a7 */ /* 0x000ee400080010ff */
[----:B---3--:R-:W-:Y:S05]  /*8920*/  @!P0 BRA `(.L_x_135) ;  /* 0xfffffffc00f08947 */ /* 0x008fea000383ffff */
[----:B------:R-:W-:Y:S05]  /*8930*/  BRA `(.L_x_136) ;  /* 0xffffffb800bc7947 */ /* 0x000fea000383ffff */
.L_x_78:
[----:B--2---:R2:W4:Y:S02]  /*8940*/  SYNCS.PHASECHK.TRANS64.TRYWAIT P0, [R0+URZ+0x60], R3 ;  /* 0x00006003000075a7 */ /* 0x00452400080011ff */
[----:B----4-:R-:W-:Y:S05]  /*8950*/  @!P0 NANOSLEEP.SYNCS 0x989680 ;  /* 0x009896800000895d */ /* 0x010fea0003900000 */
[----:B------:R-:W4:Y:S02]  /*8960*/  @!P0 SYNCS.PHASECHK.TRANS64 P0, [R0+URZ+0x60], R3 ;  /* 0x00006003000085a7 */ /* 0x000f2400080010ff */
[----:B----4-:R-:W-:Y:S05]  /*8970*/  @!P0 BRA `(.L_x_78) ;  /* 0xfffffffc00f08947 */ /* 0x010fea000383ffff */
[----:B------:R-:W-:Y:S05]  /*8980*/  BRA `(.L_x_137) ;  /* 0xffffffbc00887947 */ /* 0x000fea000383ffff */
.L_x_89:
[----:B-1----:R1:W3:Y:S02]  /*8990*/  SYNCS.PHASECHK.TRANS64.TRYWAIT P1, [R3+URZ+0x30], R0 ;  /* 0x00003000030075a7 */ /* 0x0022e400080211ff */
[----:B---3--:R-:W-:Y:S05]  /*89a0*/  @!P1 NANOSLEEP.SYNCS 0x989680 ;  /* 0x009896800000995d */ /* 0x008fea0003900000 */
[----:B------:R-:W3:Y:S02]  /*89b0*/  @!P1 SYNCS.PHASECHK.TRANS64 P1, [R3+URZ+0x30], R0 ;  /* 0x00003000030095a7 */ /* 0x000ee400080210ff */
[----:B---3--:R-:W-:Y:S05]  /*89c0*/  @!P1 BRA `(.L_x_89) ;  /* 0xfffffffc00f09947 */ /* 0x008fea000383ffff */
[----:B------:R-:W-:Y:S05]  /*89d0*/  BRA `(.L_x_88) ;  /* 0xffffffc800b07947 */ /* 0x000fea000383ffff */
.L_x_91:
[----:B---3--:R3:W4:Y:S02]  /*89e0*/  SYNCS.PHASECHK.TRANS64.TRYWAIT P0, [R116+URZ+0x80], R5 ;  /* 0x00008005740075a7 */ /* 0x00872400080011ff */
[----:B----4-:R-:W-:Y:S05]  /*89f0*/  @!P0 NANOSLEEP.SYNCS 0x989680 ;  /* 0x009896800000895d */ /* 0x010fea0003900000 */
[----:B------:R-:W4:Y:S02]  /*8a00*/  @!P0 SYNCS.PHASECHK.TRANS64 P0, [R116+URZ+0x80], R5 ;  /* 0x00008005740085a7 */ /* 0x000f2400080010ff */
[----:B----4-:R-:W-:Y:S05]  /*8a10*/  @!P0 BRA `(.L_x_91) ;  /* 0xfffffffc00f08947 */ /* 0x010fea000383ffff */
[----:B------:R-:W-:Y:S05]  /*8a20*/  BRA `(.L_x_90) ;  /* 0xffffffcc000c7947 */ /* 0x000fea000383ffff */
.L_x_99:
[----:B--2---:R2:W3:Y:S02]  /*8a30*/  SYNCS.PHASECHK.TRANS64.TRYWAIT P0, [R125+URZ+0x30], R0 ;  /* 0x000030007d0075a7 */ /* 0x0044e400080011ff */
[----:B---3--:R-:W-:Y:S05]  /*8a40*/  @!P0 NANOSLEEP.SYNCS 0x989680 ;  /* 0x009896800000895d */ /* 0x008fea0003900000 */
[----:B------:R-:W3:Y:S02]  /*8a50*/  @!P0 SYNCS.PHASECHK.TRANS64 P0, [R125+URZ+0x30], R0 ;  /* 0x000030007d0085a7 */ /* 0x000ee400080010ff */
[----:B---3--:R-:W-:Y:S05]  /*8a60*/  @!P0 BRA `(.L_x_99) ;  /* 0xfffffffc00f08947 */ /* 0x008fea000383ffff */
[----:B------:R-:W-:Y:S05]  /*8a70*/  BRA `(.L_x_98) ;  /* 0xffffffe000107947 */ /* 0x000fea000383ffff */
        .weak           $__internal_0_$__cuda_sm10x_tcgen05_guardrail_trap_col_being_dealloced_not_returned_by_alloc
        .type           $__internal_0_$__cuda_sm10x_tcgen05_guardrail_trap_col_being_dealloced_not_returned_by_alloc,@function
        .size           $__internal_0_$__cuda_sm10x_tcgen05_guardrail_trap_col_being_dealloced_not_returned_by_alloc,($__internal_1_$__cuda_sm10x_tcgen05_guardrail_trap_phase_invalid_during_alloc - $__internal_0_$__cuda_sm10x_tcgen05_guardrail_trap_col_being_dealloced_not_returned_by_alloc)
$__internal_0_$__cuda_sm10x_tcgen05_guardrail_trap_col_being_dealloced_not_returned_by_alloc:
[----:B------:R-:W-:Y:S05]  /*8a80*/  BPT.TRAP 0x1 ;  /* 0x000000040000795c */ /* 0x000fea0000300000 */
[----:B------:R-:W-:-:S04]  /*8a90*/  HFMA2 R3, -RZ, RZ, 0, 0 ;  /* 0x00000000ff037431 */ /* 0x000fc800000001ff */
[----:B------:R-:W-:Y:S05]  /*8aa0*/  RET.REL.NODEC R2 `(_ZN7cutlass13device_kernelINS_4gemm6kernel13GemmUniversalIN4cute5tupleIJiiiiEEENS1_10collective13CollectiveMmaINS1_35MainloopSm100TmaUmmaWarpSpecializedILi3ELi2ELi4ENS5_IJNS4_1CILi1EEESB_SB_EEEEENS5_IJNSA_ILi128EEESE_NSA_ILi64EEEEEEaNS5_IJlSB_lEEEaSH_NS4_8TiledMMAINS4_8MMA_AtomIJNS4_15SM100_MMA_S8_SSIaaiLi128ELi128ELNS4_4UMMA5MajorE0ELSM_0ELNSL_8SaturateE0EEEEEENS4_6LayoutISC_NS5_IJNSA_ILi0EEESR_SR_EEEEENS5_IJNS4_10UnderscoreESU_SU_EEEEENS4_13SM90_TMA_LOADENS4_14ComposedLayoutINS4_7SwizzleILi2ELi4ELi3EEENS4_18smem_ptr_flag_bitsILi8EEENSQ_INS5_IJNSA_ILi8EEESF_EEENS5_IJSF_SB_EEEEEEEvNS4_8identityESX_S17_vS18_EENS_8epilogue10collective18CollectiveEpilogueINS1A_23Sm100TmaWarpSpecializedILi2ELi2ELi64ELb0ELb0EEEJSG_NS5_IJNSQ_ISE_SB_EENSQ_ISF_SB_EEEEEaSH_aSH_NS1A_6fusion15FusionCallbacksIS1E_NS1I_17LinearCombinationIaiaiLNS_15FloatRoundStyleE2EEESG_S1H_JEEENS4_5SM1004TMEM4LOAD26SM100_TMEM_LOAD_32dp32b64xESX_S17_NS4_39AutoVectorizingCopyWithAssumedAlignmentILi128EEENS4_14SM90_TMA_STOREES17_S1T_S1T_EEEvvEEEEvNT_6ParamsE) ;  /* 0xffffff7402547950 */ /* 0x000fea0003c3ffff */
        .weak           $__internal_1_$__cuda_sm10x_tcgen05_guardrail_trap_phase_invalid_during_alloc
        .type           $__internal_1_$__cuda_sm10x_tcgen05_guardrail_trap_phase_invalid_during_alloc,@function
        .size           $__internal_1_$__cuda_sm10x_tcgen05_guardrail_trap_phase_invalid_during_alloc,($__internal_2_$__cuda_sm10x_tcgen05_guardrail_trap_unallocated_columns_being_dealloced - $__internal_1_$__cuda_sm10x_tcgen05_guardrail_trap_phase_invalid_during_alloc)
$__internal_1_$__cuda_sm10x_tcgen05_guardrail_trap_phase_invalid_during_alloc:
[----:B------:R-:W-:Y:S05]  /*8ab0*/  BPT.TRAP 0x1 ;  /* 0x000000040000795c */ /* 0x000fea0000300000 */
[----:B------:R-:W-:-:S04]  /*8ac0*/  MOV R3, 0x0 ;  /* 0x0000000000037802 */ /* 0x000fc80000000f00 */
[----:B------:R-:W-:Y:S05]  /*8ad0*/  RET.REL.NODEC R2 `(_ZN7cutlass13device_kernelINS_4gemm6kernel13GemmUniversalIN4cute5tupleIJiiiiEEENS1_10collective13CollectiveMmaINS1_35MainloopSm100TmaUmmaWarpSpecializedILi3ELi2ELi4ENS5_IJNS4_1CILi1EEESB_SB_EEEEENS5_IJNSA_ILi128EEESE_NSA_ILi64EEEEEEaNS5_IJlSB_lEEEaSH_NS4_8TiledMMAINS4_8MMA_AtomIJNS4_15SM100_MMA_S8_SSIaaiLi128ELi128ELNS4_4UMMA5MajorE0ELSM_0ELNSL_8SaturateE0EEEEEENS4_6LayoutISC_NS5_IJNSA_ILi0EEESR_SR_EEEEENS5_IJNS4_10UnderscoreESU_SU_EEEEENS4_13SM90_TMA_LOADENS4_14ComposedLayoutINS4_7SwizzleILi2ELi4ELi3EEENS4_18smem_ptr_flag_bitsILi8EEENSQ_INS5_IJNSA_ILi8EEESF_EEENS5_IJSF_SB_EEEEEEEvNS4_8identityESX_S17_vS18_EENS_8epilogue10collective18CollectiveEpilogueINS1A_23Sm100TmaWarpSpecializedILi2ELi2ELi64ELb0ELb0EEEJSG_NS5_IJNSQ_ISE_SB_EENSQ_ISF_SB_EEEEEaSH_aSH_NS1A_6fusion15FusionCallbacksIS1E_NS1I_17LinearCombinationIaiaiLNS_15FloatRoundStyleE2EEESG_S1H_JEEENS4_5SM1004TMEM4LOAD26SM100_TMEM_LOAD_32dp32b64xESX_S17_NS4_39AutoVectorizingCopyWithAssumedAlignmentILi128EEENS4_14SM90_TMA_STOREES17_S1T_S1T_EEEvvEEEEvNT_6ParamsE) ;  /* 0xffffff7402487950 */ /* 0x000fea0003c3ffff */
        .weak           $__internal_2_$__cuda_sm10x_tcgen05_guardrail_trap_unallocated_columns_being_dealloced
        .type           $__internal_2_$__cuda_sm10x_tcgen05_guardrail_trap_unallocated_columns_being_dealloced,@function
        .size           $__internal_2_$__cuda_sm10x_tcgen05_guardrail_trap_unallocated_columns_being_dealloced,(.L_x_139 - $__internal_2_$__cuda_sm10x_tcgen05_guardrail_trap_unallocated_columns_being_dealloced)
$__internal_2_$__cuda_sm10x_tcgen05_guardrail_trap_unallocated_columns_being_dealloced:
[----:B------:R-:W-:Y:S05]  /*8ae0*/  BPT.TRAP 0x1 ;  /* 0x000000040000795c */ /* 0x000fea0000300000 */
[----:B------:R-:W-:-:S04]  /*8af0*/  HFMA2 R3, -RZ, RZ, 0, 0 ;  /* 0x00000000ff037431 */ /* 0x000fc800000001ff */
[----:B------:R-:W-:Y:S05]  /*8b00*/  RET.REL.NODEC R2 `(_ZN7cutlass13device_kernelINS_4gemm6kernel13GemmUniversalIN4cute5tupleIJiiiiEEENS1_10collective13CollectiveMmaINS1_35MainloopSm100TmaUmmaWarpSpecializedILi3ELi2ELi4ENS5_IJNS4_1CILi1EEESB_SB_EEEEENS5_IJNSA_ILi128EEESE_NSA_ILi64EEEEEEaNS5_IJlSB_lEEEaSH_NS4_8TiledMMAINS4_8MMA_AtomIJNS4_15SM100_MMA_S8_SSIaaiLi128ELi128ELNS4_4UMMA5MajorE0ELSM_0ELNSL_8SaturateE0EEEEEENS4_6LayoutISC_NS5_IJNSA_ILi0EEESR_SR_EEEEENS5_IJNS4_10UnderscoreESU_SU_EEEEENS4_13SM90_TMA_LOADENS4_14ComposedLayoutINS4_7SwizzleILi2ELi4ELi3EEENS4_18smem_ptr_flag_bitsILi8EEENSQ_INS5_IJNSA_ILi8EEESF_EEENS5_IJSF_SB_EEEEEEEvNS4_8identityESX_S17_vS18_EENS_8epilogue10collective18CollectiveEpilogueINS1A_23Sm100TmaWarpSpecializedILi2ELi2ELi64ELb0ELb0EEEJSG_NS5_IJNSQ_ISE_SB_EENSQ_ISF_SB_EEEEEaSH_aSH_NS1A_6fusion15FusionCallbacksIS1E_NS1I_17LinearCombinationIaiaiLNS_15FloatRoundStyleE2EEESG_S1H_JEEENS4_5SM1004TMEM4LOAD26SM100_TMEM_LOAD_32dp32b64xESX_S17_NS4_39AutoVectorizingCopyWithAssumedAlignmentILi128EEENS4_14SM90_TMA_STOREES17_S1T_S1T_EEEvvEEEEvNT_6ParamsE) ;  /* 0xffffff74023c7950 */ /* 0x000fea0003c3ffff */
.L_x_138:
[----:B------:R-:W-:-:S00]  /*8b10*/  BRA `(.L_x_138) ;  /* 0xfffffffc00fc7947 */ /* 0x000fc0000383ffff */
[----:B------:R-:W-:-:S00]  /*8b20*/  NOP ;  /* 0x0000000000007918 */ /* 0x000fc00000000000 */
        /* <DEDUP_REMOVED lines=13> */
.L_x_139:


//--------------------- .nv.global.init           --------------------------
	.section	.nv.global.init,"aw",@progbits
.nv.global.init:
	.type		$str$27,@object
	.size		$str$27,($str$28 - $str$27)
$str$27:
        /*0000*/ 	.byte	0x28, 0x61, 0x64, 0x64, 0x72, 0x65, 0x73, 0x73, 0x20, 0x26, 0x20, 0x6d, 0x61, 0x73, 0x6b, 0x29
        /*0010*/ 	.byte	0x20, 0x3d, 0x3d, 0x20, 0x30, 0x00
	.type		$str$28,@object
	.size		$str$28,($str$26 - $str$28)
$str$28:
        /*0016*/ 	.byte	0x2f, 0x74, 0x6d, 0x70, 0x2f, 0x63, 0x75, 0x74, 0x6c, 0x61, 0x73, 0x73, 0x5f, 0x73, 0x77, 0x65
        /*0026*/ 	.byte	0x65, 0x70, 0x5f, 0x73, 0x72, 0x63, 0x2f, 0x69, 0x6e, 0x63, 0x6c, 0x75, 0x64, 0x65, 0x2f, 0x63
        /*0036*/ 	.byte	0x75, 0x74, 0x65, 0x2f, 0x70, 0x6f, 0x69, 0x6e, 0x74, 0x65, 0x72, 0x5f, 0x66, 0x6c, 0x61, 0x67
        /*0046*/ 	.byte	0x67, 0x65, 0x64, 0x2e, 0x68, 0x70, 0x70, 0x00
	.type		$str$26,@object
	.size		$str$26,($str$25 - $str$26)
$str$26:
        /*004e*/ 	.byte	0x2f, 0x74, 0x6d, 0x70, 0x2f, 0x63, 0x75, 0x74, 0x6c, 0x61, 0x73, 0x73, 0x5f, 0x73, 0x77, 0x65
        /*005e*/ 	.byte	0x65, 0x70, 0x5f, 0x73, 0x72, 0x63, 0x2f, 0x69, 0x6e, 0x63, 0x6c, 0x75, 0x64, 0x65, 0x2f, 0x63
        /*006e*/ 	.byte	0x75, 0x74, 0x65, 0x2f, 0x61, 0x74, 0x6f, 0x6d, 0x2f, 0x63, 0x6f, 0x70, 0x79, 0x5f, 0x74, 0x72
        /*007e*/ 	.byte	0x61, 0x69, 0x74, 0x73, 0x5f, 0x73, 0x6d, 0x31, 0x30, 0x30, 0x2e, 0x68, 0x70, 0x70, 0x00
	.type		$str$25,@object
	.size		$str$25,(__unnamed_1 - $str$25)
$str$25:
        /*008d*/ 	.byte	0x28, 0x28, 0x75, 0x69, 0x6e, 0x74, 0x33, 0x32, 0x5f, 0x74, 0x28, 0x74, 0x68, 0x72, 0x65, 0x61
        /*009d*/ 	.byte	0x64, 0x49, 0x64, 0x78, 0x2e, 0x78, 0x29, 0x20, 0x2f, 0x20, 0x33, 0x32, 0x29, 0x20, 0x25, 0x20
        /*00ad*/ 	.byte	0x34, 0x29, 0x20, 0x3d, 0x3d, 0x20, 0x28, 0x28, 0x28, 0x74, 0x6d, 0x65, 0x6d, 0x5f, 0x61, 0x64
        /*00bd*/ 	.byte	0x64, 0x72, 0x20, 0x3e, 0x3e, 0x20, 0x31, 0x36, 0x29, 0x20, 0x2f, 0x20, 0x33, 0x32, 0x29, 0x20
        /*00cd*/ 	.byte	0x25, 0x20, 0x34, 0x29, 0x00
	.type		__unnamed_1,@object
	.size		__unnamed_1,(__unnamed_2 - __unnamed_1)
__unnamed_1:
        /*00d2*/ 	.byte	0x61, 0x75, 0x74, 0x6f, 0x20, 0x63, 0x75, 0x74, 0x65, 0x3a, 0x3a, 0x61, 0x73, 0x5f, 0x70, 0x6f
        /* <DEDUP_REMOVED lines=24> */
        /*0262*/ 	.byte	0x5d, 0x00
	.type		__unnamed_2,@object
	.size		__unnamed_2,(.L_2 - __unnamed_2)
__unnamed_2:
        /* <DEDUP_REMOVED lines=42> */
        /*0504*/ 	.byte	0x43, 0x3c, 0x30, 0x3e, 0x3e, 0x3e, 0x3e, 0x5d, 0x00
.L_2:


//--------------------- .nv.shared._ZN7cutlass13device_kernelINS_4gemm6kernel13GemmUniversalIN4cute5tupleIJiiiiEEENS1_10collective13CollectiveMmaINS1_35MainloopSm100TmaUmmaWarpSpecializedILi3ELi2ELi4ENS5_IJNS4_1CILi1EEESB_SB_EEEEENS5_IJNSA_ILi128EEESE_NSA_ILi64EEEEEEaNS5_IJlSB_lEEEaSH_NS4_8TiledMMAINS4_8MMA_AtomIJNS4_15SM100_MMA_S8_SSIaaiLi128ELi128ELNS4_4UMMA5MajorE0ELSM_0ELNSL_8SaturateE0EEEEEENS4_6LayoutISC_NS5_IJNSA_ILi0EEESR_SR_EEEEENS5_IJNS4_10UnderscoreESU_SU_EEEEENS4_13SM90_TMA_LOADENS4_14ComposedLayoutINS4_7SwizzleILi2ELi4ELi3EEENS4_18smem_ptr_flag_bitsILi8EEENSQ_INS5_IJNSA_ILi8EEESF_EEENS5_IJSF_SB_EEEEEEEvNS4_8identityESX_S17_vS18_EENS_8epilogue10collective18CollectiveEpilogueINS1A_23Sm100TmaWarpSpecializedILi2ELi2ELi64ELb0ELb0EEEJSG_NS5_IJNSQ_ISE_SB_EENSQ_ISF_SB_EEEEEaSH_aSH_NS1A_6fusion15FusionCallbacksIS1E_NS1I_17LinearCombinationIaiaiLNS_15FloatRoundStyleE2EEESG_S1H_JEEENS4_5SM1004TMEM4LOAD26SM100_TMEM_LOAD_32dp32b64xESX_S17_NS4_39AutoVectorizingCopyWithAssumedAlignmentILi128EEENS4_14SM90_TMA_STOREES17_S1T_S1T_EEEvvEEEEvNT_6ParamsE --------------------------
	.section	.nv.shared._ZN7cutlass13device_kernelINS_4gemm6kernel13GemmUniversalIN4cute5tupleIJiiiiEEENS1_10collective13CollectiveMmaINS1_35MainloopSm100TmaUmmaWarpSpecializedILi3ELi2ELi4ENS5_IJNS4_1CILi1EEESB_SB_EEEEENS5_IJNSA_ILi128EEESE_NSA_ILi64EEEEEEaNS5_IJlSB_lEEEaSH_NS4_8TiledMMAINS4_8MMA_AtomIJNS4_15SM100_MMA_S8_SSIaaiLi128ELi128ELNS4_4UMMA5MajorE0ELSM_0ELNSL_8SaturateE0EEEEEENS4_6LayoutISC_NS5_IJNSA_ILi0EEESR_SR_EEEEENS5_IJNS4_10UnderscoreESU_SU_EEEEENS4_13SM90_TMA_LOADENS4_14ComposedLayoutINS4_7SwizzleILi2ELi4ELi3EEENS4_18smem_ptr_flag_bitsILi8EEENSQ_INS5_IJNSA_ILi8EEESF_EEENS5_IJSF_SB_EEEEEEEvNS4_8identityESX_S17_vS18_EENS_8epilogue10collective18CollectiveEpilogueINS1A_23Sm100TmaWarpSpecializedILi2ELi2ELi64ELb0ELb0EEEJSG_NS5_IJNSQ_ISE_SB_EENSQ_ISF_SB_EEEEEaSH_aSH_NS1A_6fusion15FusionCallbacksIS1E_NS1I_17LinearCombinationIaiaiLNS_15FloatRoundStyleE2EEESG_S1H_JEEENS4_5SM1004TMEM4LOAD26SM100_TMEM_LOAD_32dp32b64xESX_S17_NS4_39AutoVectorizingCopyWithAssumedAlignmentILi128EEENS4_14SM90_TMA_STOREES17_S1T_S1T_EEEvvEEEEvNT_6ParamsE,"aw",@nobits
	.sectionflags	@""
	.align	16
	.zero		1024


//--------------------- .nv.shared.reserved.0     --------------------------
	.section	.nv.shared.reserved.0,"aw",@nobits
	.weak		__nv_reservedSMEM_offset_0_alias
	.size		__nv_reservedSMEM_offset_0_alias, 0, 64
	.other		__nv_reservedSMEM_offset_0_alias,@"STO_CUDA_RESERVED_SHARED STV_DEFAULT"
__nv_reservedSMEM_offset_0_alias:
	.zero		0
.nv.shared.reserved.0:
	.zero		64
	.weak		__nv_reservedSMEM_tcgen05_partition
	.type		__nv_reservedSMEM_tcgen05_partition,@object
	.size		__nv_reservedSMEM_tcgen05_partition,(.L_0 - __nv_reservedSMEM_tcgen05_partition)
__nv_reservedSMEM_tcgen05_partition:
	.zero		32
.L_0:


//--------------------- .nv.global                --------------------------
	.section	.nv.global,"aw",@nobits
.nv.global:
	.type		_ZN40_INTERNAL_b3c2c2e1_4_k_cu_07e702b2_184544cute1_E,@object
	.size		_ZN40_INTERNAL_b3c2c2e1_4_k_cu_07e702b2_184544cute1_E,(_ZN40_INTERNAL_b3c2c2e1_4_k_cu_07e702b2_184544cuda3std3__45__cpo6cbeginE - _ZN40_INTERNAL_b3c2c2e1_4_k_cu_07e702b2_184544cute1_E)
_ZN40_INTERNAL_b3c2c2e1_4_k_cu_07e702b2_184544cute1_E:
	.zero		1
	.type		_ZN40_INTERNAL_b3c2c2e1_4_k_cu_07e702b2_184544cuda3std3__45__cpo6cbeginE,@object
	.size		_ZN40_INTERNAL_b3c2c2e1_4_k_cu_07e702b2_184544cuda3std3__45__cpo6cbeginE,(_ZN40_INTERNAL_b3c2c2e1_4_k_cu_07e702b2_184544cuda3std3__48in_placeE - _ZN40_INTERNAL_b3c2c2e1_4_k_cu_07e702b2_184544cuda3std3__45__cpo6cbeginE)
_ZN40_INTERNAL_b3c2c2e1_4_k_cu_07e702b2_184544cuda3std3__45__cpo6cbeginE:
	.zero		1
	.type		_ZN40_INTERNAL_b3c2c2e1_4_k_cu_07e702b2_184544cuda3std3__48in_placeE,@object
	.size		_ZN40_INTERNAL_b3c2c2e1_4_k_cu_07e702b2_184544cuda3std3__48in_placeE,(_ZN40_INTERNAL_b3c2c2e1_4_k_cu_07e702b2_184544cuda3std6ranges3__45__cpo9iter_moveE - _ZN40_INTERNAL_b3c2c2e1_4_k_cu_07e702b2_184544cuda3std3__48in_placeE)
_ZN40_INTERNAL_b3c2c2e1_4_k_cu_07e702b2_184544cuda3std3__48in_placeE:
	.zero		1
	.type		_ZN40_INTERNAL_b3c2c2e1_4_k_cu_07e702b2_184544cuda3std6ranges3__45__cpo9iter_moveE,@object
	.size		_ZN40_INTERNAL_b3c2c2e1_4_k_cu_07e702b2_184544cuda3std6ranges3__45__cpo9iter_moveE,(_ZN40_INTERNAL_b3c2c2e1_4_k_cu_07e702b2_184544cuda3std3__45__cpo5beginE - _ZN40_INTERNAL_b3c2c2e1_4_k_cu_07e702b2_184544cuda3std6ranges3__45__cpo9iter_moveE)
_ZN40_INTERNAL_b3c2c2e1_4_k_cu_07e702b2_184544cuda3std6ranges3__45__cpo9iter_moveE:
	.zero		1
	.type		_ZN40_INTERNAL_b3c2c2e1_4_k_cu_07e702b2_184544cuda3std3__45__cpo5beginE,@object
	.size		_ZN40_INTERNAL_b3c2c2e1_4_k_cu_07e702b2_184544cuda3std3__45__cpo5beginE,(_ZN40_INTERNAL_b3c2c2e1_4_k_cu_07e702b2_184544cuda3std3__442_GLOBAL__N__b3c2c2e1_4_k_cu_07e702b2_184546ignoreE - _ZN40_INTERNAL_b3c2c2e1_4_k_cu_07e702b2_184544cuda3std3__45__cpo5beginE)
_ZN40_INTERNAL_b3c2c2e1_4_k_cu_07e702b2_184544cuda3std3__45__cpo5beginE:
	.zero		1
	.type		_ZN40_INTERNAL_b3c2c2e1_4_k_cu_07e702b2_184544cuda3std3__442_GLOBAL__N__b3c2c2e1_4_k_cu_07e702b2_184546ignoreE,@object
	.size		_ZN40_INTERNAL_b3c2c2e1_4_k_cu_07e702b2_184544cuda3std3__442_GLOBAL__N__b3c2c2e1_4_k_cu_07e702b2_184546ignoreE,(_ZN40_INTERNAL_b3c2c2e1_4_k_cu_07e702b2_184544cute7productE - _ZN40_INTERNAL_b3c2c2e1_4_k_cu_07e702b2_184544cuda3std3__442_GLOBAL__N__b3c2c2e1_4_k_cu_07e702b2_184546ignoreE)
_ZN40_INTERNAL_b3c2c2e1_4_k_cu_07e702b2_184544cuda3std3__442_GLOBAL__N__b3c2c2e1_4_k_cu_07e702b2_184546ignoreE:
	.zero		1
	.type		_ZN40_INTERNAL_b3c2c2e1_4_k_cu_07e702b2_184544cute7productE,@object
	.size		_ZN40_INTERNAL_b3c2c2e1_4_k_cu_07e702b2_184544cute7productE,(_ZN40_INTERNAL_b3c2c2e1_4_k_cu_07e702b2_184544cuda3std3__45__cpo3endE - _ZN40_INTERNAL_b3c2c2e1_4_k_cu_07e702b2_184544cute7productE)
_ZN40_INTERNAL_b3c2c2e1_4_k_cu_07e702b2_184544cute7productE:
	.zero		1
	.type		_ZN40_INTERNAL_b3c2c2e1_4_k_cu_07e702b2_184544cuda3std3__45__cpo3endE,@object
	.size		_ZN40_INTERNAL_b3c2c2e1_4_k_cu_07e702b2_184544cuda3std3__45__cpo3endE,(_ZN40_INTERNAL_b3c2c2e1_4_k_cu_07e702b2_184544cuda3std3__419piecewise_constructE - _ZN40_INTERNAL_b3c2c2e1_4_k_cu_07e702b2_184544cuda3std3__45__cpo3endE)
_ZN40_INTERNAL_b3c2c2e1_4_k_cu_07e702b2_184544cuda3std3__45__cpo3endE:
	.zero		1
	.type		_ZN40_INTERNAL_b3c2c2e1_4_k_cu_07e702b2_184544cuda3std3__419piecewise_constructE,@object
	.size		_ZN40_INTERNAL_b3c2c2e1_4_k_cu_07e702b2_184544cuda3std3__419piecewise_constructE,(_ZN40_INTERNAL_b3c2c2e1_4_k_cu_07e702b2_184544cuda3std3__45__cpo4cendE - _ZN40_INTERNAL_b3c2c2e1_4_k_cu_07e702b2_184544cuda3std3__419piecewise_constructE)
_ZN40_INTERNAL_b3c2c2e1_4_k_cu_07e702b2_184544cuda3std3__419piecewise_constructE:
	.zero		1
	.type		_ZN40_INTERNAL_b3c2c2e1_4_k_cu_07e702b2_184544cuda3std3__45__cpo4cendE,@object
	.size		_ZN40_INTERNAL_b3c2c2e1_4_k_cu_07e702b2_184544cuda3std3__45__cpo4cendE,(_ZN40_INTERNAL_b3c2c2e1_4_k_cu_07e702b2_184544cuda3std6ranges3__45__cpo4swapE - _ZN40_INTERNAL_b3c2c2e1_4_k_cu_07e702b2_184544cuda3std3__45__cpo4cendE)
_ZN40_INTERNAL_b3c2c2e1_4_k_cu_07e702b2_184544cuda3std3__45__cpo4cendE:
	.zero		1
	.type		_ZN40_INTERNAL_b3c2c2e1_4_k_cu_07e702b2_184544cuda3std6ranges3__45__cpo4swapE,@object
	.size		_ZN40_INTERNAL_b3c2c2e1_4_k_cu_07e702b2_184544cuda3std6ranges3__45__cpo4swapE,(.L_10 - _ZN40_INTERNAL_b3c2c2e1_4_k_cu_07e702b2_184544cuda3std6ranges3__45__cpo4swapE)
_ZN40_INTERNAL_b3c2c2e1_4_k_cu_07e702b2_184544cuda3std6ranges3__45__cpo4swapE:
	.zero		1
.L_10:


//--------------------- .nv.constant0._ZN7cutlass13device_kernelINS_4gemm6kernel13GemmUniversalIN4cute5tupleIJiiiiEEENS1_10collective13CollectiveMmaINS1_35MainloopSm100TmaUmmaWarpSpecializedILi3ELi2ELi4ENS5_IJNS4_1CILi1EEESB_SB_EEEEENS5_IJNSA_ILi128EEESE_NSA_ILi64EEEEEEaNS5_IJlSB_lEEEaSH_NS4_8TiledMMAINS4_8MMA_AtomIJNS4_15SM100_MMA_S8_SSIaaiLi128ELi128ELNS4_4UMMA5MajorE0ELSM_0ELNSL_8SaturateE0EEEEEENS4_6LayoutISC_NS5_IJNSA_ILi0EEESR_SR_EEEEENS5_IJNS4_10UnderscoreESU_SU_EEEEENS4_13SM90_TMA_LOADENS4_14ComposedLayoutINS4_7SwizzleILi2ELi4ELi3EEENS4_18smem_ptr_flag_bitsILi8EEENSQ_INS5_IJNSA_ILi8EEESF_EEENS5_IJSF_SB_EEEEEEEvNS4_8identityESX_S17_vS18_EENS_8epilogue10collective18CollectiveEpilogueINS1A_23Sm100TmaWarpSpecializedILi2ELi2ELi64ELb0ELb0EEEJSG_NS5_IJNSQ_ISE_SB_EENSQ_ISF_SB_EEEEEaSH_aSH_NS1A_6fusion15FusionCallbacksIS1E_NS1I_17LinearCombinationIaiaiLNS_15FloatRoundStyleE2EEESG_S1H_JEEENS4_5SM1004TMEM4LOAD26SM100_TMEM_LOAD_32dp32b64xESX_S17_NS4_39AutoVectorizingCopyWithAssumedAlignmentILi128EEENS4_14SM90_TMA_STOREES17_S1T_S1T_EEEvvEEEEvNT_6ParamsE --------------------------
	.section	.nv.constant0._ZN7cutlass13device_kernelINS_4gemm6kernel13GemmUniversalIN4cute5tupleIJiiiiEEENS1_10collective13CollectiveMmaINS1_35MainloopSm100TmaUmmaWarpSpecializedILi3ELi2ELi4ENS5_IJNS4_1CILi1EEESB_SB_EEEEENS5_IJNSA_ILi128EEESE_NSA_ILi64EEEEEEaNS5_IJlSB_lEEEaSH_NS4_8TiledMMAINS4_8MMA_AtomIJNS4_15SM100_MMA_S8_SSIaaiLi128ELi128ELNS4_4UMMA5MajorE0ELSM_0ELNSL_8SaturateE0EEEEEENS4_6LayoutISC_NS5_IJNSA_ILi0EEESR_SR_EEEEENS5_IJNS4_10UnderscoreESU_SU_EEEEENS4_13SM90_TMA_LOADENS4_14ComposedLayoutINS4_7SwizzleILi2ELi4ELi3EEENS4_18smem_ptr_flag_bitsILi8EEENSQ_INS5_IJNSA_ILi8EEESF_EEENS5_IJSF_SB_EEEEEEEvNS4_8identityESX_S17_vS18_EENS_8epilogue10collective18CollectiveEpilogueINS1A_23Sm100TmaWarpSpecializedILi2ELi2ELi64ELb0ELb0EEEJSG_NS5_IJNSQ_ISE_SB_EENSQ_ISF_SB_EEEEEaSH_aSH_NS1A_6fusion15FusionCallbacksIS1E_NS1I_17LinearCombinationIaiaiLNS_15FloatRoundStyleE2EEESG_S1H_JEEENS4_5SM1004TMEM4LOAD26SM100_TMEM_LOAD_32dp32b64xESX_S17_NS4_39AutoVectorizingCopyWithAssumedAlignmentILi128EEENS4_14SM90_TMA_STOREES17_S1T_S1T_EEEvvEEEEvNT_6ParamsE,"a",@progbits
	.sectionflags	@""
	.align	4
.nv.constant0._ZN7cutlass13device_kernelINS_4gemm6kernel13GemmUniversalIN4cute5tupleIJiiiiEEENS1_10collective13CollectiveMmaINS1_35MainloopSm100TmaUmmaWarpSpecializedILi3ELi2ELi4ENS5_IJNS4_1CILi1EEESB_SB_EEEEENS5_IJNSA_ILi128EEESE_NSA_ILi64EEEEEEaNS5_IJlSB_lEEEaSH_NS4_8TiledMMAINS4_8MMA_AtomIJNS4_15SM100_MMA_S8_SSIaaiLi128ELi128ELNS4_4UMMA5MajorE0ELSM_0ELNSL_8SaturateE0EEEEEENS4_6LayoutISC_NS5_IJNSA_ILi0EEESR_SR_EEEEENS5_IJNS4_10UnderscoreESU_SU_EEEEENS4_13SM90_TMA_LOADENS4_14ComposedLayoutINS4_7SwizzleILi2ELi4ELi3EEENS4_18smem_ptr_flag_bitsILi8EEENSQ_INS5_IJNSA_ILi8EEESF_EEENS5_IJSF_SB_EEEEEEEvNS4_8identityESX_S17_vS18_EENS_8epilogue10collective18CollectiveEpilogueINS1A_23Sm100TmaWarpSpecializedILi2ELi2ELi64ELb0ELb0EEEJSG_NS5_IJNSQ_ISE_SB_EENSQ_ISF_SB_EEEEEaSH_aSH_NS1A_6fusion15FusionCallbacksIS1E_NS1I_17LinearCombinationIaiaiLNS_15FloatRoundStyleE2EEESG_S1H_JEEENS4_5SM1004TMEM4LOAD26SM100_TMEM_LOAD_32dp32b64xESX_S17_NS4_39AutoVectorizingCopyWithAssumedAlignmentILi128EEENS4_14SM90_TMA_STOREES17_S1T_S1T_EEEvvEEEEvNT_6ParamsE:
	.zero		2944


//--------------------- SYMBOLS --------------------------

	.type		.nv.reservedSmem.offset0,@object
	.size		.nv.reservedSmem.offset0,0x4
	.type		.nv.reservedSmem.cap,@object
	.size		.nv.reservedSmem.cap,0x4
	.type		__assertfail,@function
